//
// Generated by NVIDIA NVVM Compiler
//
// Compiler Build ID: CL-36424714
// Cuda compilation tools, release 13.0, V13.0.88
// Based on NVVM 20.0.0
//

.version 9.0
.target sm_100
.address_size 64

	// .globl	fill_value
// _ZZ10matrix_mulE4ds_A has been demoted
// _ZZ10matrix_mulE4ds_B has been demoted
.global .align 4 .b8 __cudart_i2opi_f[24] = {65, 144, 67, 60, 153, 149, 98, 219, 192, 221, 52, 245, 209, 87, 39, 252, 41, 21, 68, 78, 110, 131, 249, 162};

.visible .entry fill_value(
	.param .u64 .ptr .align 1 fill_value_param_0,
	.param .u32 fill_value_param_1,
	.param .f32 fill_value_param_2
)
{
	.reg .pred 	%p<2>;
	.reg .b32 	%r<6>;
	.reg .b32 	%f<2>;
	.reg .b64 	%rd<5>;

	ld.param.u64 	%rd1, [fill_value_param_0];
	ld.param.u32 	%r2, [fill_value_param_1];
	ld.param.f32 	%f1, [fill_value_param_2];
	mov.u32 	%r3, %ctaid.x;
	mov.u32 	%r4, %ntid.x;
	mov.u32 	%r5, %tid.x;
	mad.lo.s32 	%r1, %r3, %r4, %r5;
	setp.ge.s32 	%p1, %r1, %r2;
	@%p1 bra 	$L__BB0_2;
	cvta.to.global.u64 	%rd2, %rd1;
	mul.wide.s32 	%rd3, %r1, 4;
	add.s64 	%rd4, %rd2, %rd3;
	st.global.f32 	[%rd4], %f1;
$L__BB0_2:
	ret;

}
	// .globl	vector_add
.visible .entry vector_add(
	.param .u64 .ptr .align 1 vector_add_param_0,
	.param .u64 .ptr .align 1 vector_add_param_1,
	.param .u64 .ptr .align 1 vector_add_param_2,
	.param .u32 vector_add_param_3,
	.param .u32 vector_add_param_4
)
{
	.reg .pred 	%p<3>;
	.reg .b32 	%r<7>;
	.reg .b32 	%f<7>;
	.reg .b64 	%rd<15>;

	ld.param.u64 	%rd4, [vector_add_param_0];
	ld.param.u64 	%rd5, [vector_add_param_1];
	ld.param.u64 	%rd6, [vector_add_param_2];
	ld.param.u32 	%r3, [vector_add_param_3];
	ld.param.u32 	%r2, [vector_add_param_4];
	cvta.to.global.u64 	%rd1, %rd6;
	cvta.to.global.u64 	%rd2, %rd5;
	cvta.to.global.u64 	%rd3, %rd4;
	mov.u32 	%r4, %ctaid.x;
	mov.u32 	%r5, %ntid.x;
	mov.u32 	%r6, %tid.x;
	mad.lo.s32 	%r1, %r4, %r5, %r6;
	setp.ge.s32 	%p1, %r1, %r3;
	@%p1 bra 	$L__BB1_4;
	setp.ne.s32 	%p2, %r2, 1;
	@%p2 bra 	$L__BB1_3;
	mul.wide.s32 	%rd11, %r1, 4;
	add.s64 	%rd12, %rd3, %rd11;
	ld.global.f32 	%f4, [%rd12];
	add.s64 	%rd13, %rd2, %rd11;
	ld.global.f32 	%f5, [%rd13];
	sub.f32 	%f6, %f4, %f5;
	add.s64 	%rd14, %rd1, %rd11;
	st.global.f32 	[%rd14], %f6;
	bra.uni 	$L__BB1_4;
$L__BB1_3:
	mul.wide.s32 	%rd7, %r1, 4;
	add.s64 	%rd8, %rd3, %rd7;
	ld.global.f32 	%f1, [%rd8];
	add.s64 	%rd9, %rd2, %rd7;
	ld.global.f32 	%f2, [%rd9];
	add.f32 	%f3, %f1, %f2;
	add.s64 	%rd10, %rd1, %rd7;
	st.global.f32 	[%rd10], %f3;
$L__BB1_4:
	ret;

}
	// .globl	element_op
.visible .entry element_op(
	.param .u64 .ptr .align 1 element_op_param_0,
	.param .u64 .ptr .align 1 element_op_param_1,
	.param .u32 element_op_param_2,
	.param .u32 element_op_param_3,
	.param .f32 element_op_param_4
)
{
	.local .align 4 .b8 	__local_depot2[28];
	.reg .b64 	%SP;
	.reg .b64 	%SPL;
	.reg .pred 	%p<47>;
	.reg .b32 	%r<138>;
	.reg .b32 	%f<187>;
	.reg .b64 	%rd<94>;
	.reg .b64 	%fd<7>;

	mov.u64 	%SPL, __local_depot2;
	ld.param.u64 	%rd25, [element_op_param_0];
	ld.param.u64 	%rd26, [element_op_param_1];
	ld.param.u32 	%r45, [element_op_param_2];
	ld.param.u32 	%r44, [element_op_param_3];
	ld.param.f32 	%f20, [element_op_param_4];
	cvta.to.global.u64 	%rd1, %rd26;
	cvta.to.global.u64 	%rd2, %rd25;
	add.u64 	%rd3, %SPL, 0;
	mov.u32 	%r46, %ctaid.x;
	mov.u32 	%r47, %ntid.x;
	mov.u32 	%r48, %tid.x;
	mad.lo.s32 	%r1, %r46, %r47, %r48;
	setp.ge.s32 	%p1, %r1, %r45;
	@%p1 bra 	$L__BB2_48;
	setp.gt.s32 	%p2, %r44, 3;
	@%p2 bra 	$L__BB2_11;
	setp.gt.s32 	%p9, %r44, 1;
	@%p9 bra 	$L__BB2_6;
	setp.eq.s32 	%p12, %r44, 0;
	@%p12 bra 	$L__BB2_19;
	setp.eq.s32 	%p13, %r44, 1;
	@%p13 bra 	$L__BB2_5;
	bra.uni 	$L__BB2_48;
$L__BB2_5:
	mul.wide.s32 	%rd79, %r1, 4;
	add.s64 	%rd80, %rd2, %rd79;
	ld.global.f32 	%f169, [%rd80];
	mul.f32 	%f170, %f20, %f169;
	add.s64 	%rd81, %rd1, %rd79;
	st.global.f32 	[%rd81], %f170;
	bra.uni 	$L__BB2_48;
$L__BB2_6:
	setp.eq.s32 	%p10, %r44, 2;
	@%p10 bra 	$L__BB2_20;
	setp.eq.s32 	%p11, %r44, 3;
	@%p11 bra 	$L__BB2_8;
	bra.uni 	$L__BB2_48;
$L__BB2_8:
	mul.wide.s32 	%rd55, %r1, 4;
	add.s64 	%rd56, %rd2, %rd55;
	ld.global.f32 	%f7, [%rd56];
	mul.f32 	%f129, %f7, 0f3F22F983;
	cvt.rni.s32.f32 	%r133, %f129;
	cvt.rn.f32.s32 	%f130, %r133;
	fma.rn.f32 	%f131, %f130, 0fBFC90FDA, %f7;
	fma.rn.f32 	%f132, %f130, 0fB3A22168, %f131;
	fma.rn.f32 	%f185, %f130, 0fA7C234C5, %f132;
	abs.f32 	%f9, %f7;
	setp.ltu.f32 	%p31, %f9, 0f47CE4780;
	@%p31 bra 	$L__BB2_34;
	setp.neu.f32 	%p32, %f9, 0f7F800000;
	@%p32 bra 	$L__BB2_29;
	mov.f32 	%f135, 0f00000000;
	mul.rn.f32 	%f185, %f7, %f135;
	mov.b32 	%r133, 0;
	bra.uni 	$L__BB2_34;
$L__BB2_11:
	setp.gt.s32 	%p3, %r44, 5;
	@%p3 bra 	$L__BB2_15;
	setp.eq.s32 	%p7, %r44, 4;
	@%p7 bra 	$L__BB2_35;
	setp.eq.s32 	%p8, %r44, 5;
	@%p8 bra 	$L__BB2_14;
	bra.uni 	$L__BB2_48;
$L__BB2_14:
	mul.wide.s32 	%rd40, %r1, 4;
	add.s64 	%rd41, %rd2, %rd40;
	ld.global.f32 	%f93, [%rd41];
	abs.f32 	%f94, %f93;
	mul.f32 	%f95, %f94, 0f4038AA3B;
	ex2.approx.ftz.f32 	%f96, %f95;
	add.f32 	%f97, %f96, 0f3F800000;
	rcp.approx.ftz.f32 	%f98, %f97;
	fma.rn.f32 	%f99, %f98, 0fC0000000, 0f3F800000;
	setp.ge.f32 	%p21, %f94, 0f41102CB4;
	selp.f32 	%f100, 0f3F800000, %f99, %p21;
	copysign.f32 	%f101, %f93, %f100;
	mul.f32 	%f102, %f93, %f93;
	fma.rn.f32 	%f103, %f102, 0f3C80F082, 0fBD563CAE;
	fma.rn.f32 	%f104, %f103, %f102, 0f3E085941;
	fma.rn.f32 	%f105, %f104, %f102, 0fBEAAA9ED;
	fma.rn.f32 	%f106, %f105, %f102, 0f00000000;
	fma.rn.f32 	%f107, %f106, %f93, %f93;
	setp.ge.f32 	%p22, %f94, 0f3F19999A;
	selp.f32 	%f108, %f101, %f107, %p22;
	add.s64 	%rd42, %rd1, %rd40;
	st.global.f32 	[%rd42], %f108;
	bra.uni 	$L__BB2_48;
$L__BB2_15:
	setp.eq.s32 	%p4, %r44, 6;
	@%p4 bra 	$L__BB2_44;
	setp.eq.s32 	%p5, %r44, 7;
	@%p5 bra 	$L__BB2_47;
	setp.eq.s32 	%p6, %r44, 8;
	@%p6 bra 	$L__BB2_18;
	bra.uni 	$L__BB2_48;
$L__BB2_18:
	mul.wide.s32 	%rd28, %r1, 4;
	add.s64 	%rd29, %rd2, %rd28;
	ld.global.f32 	%f21, [%rd29];
	setp.lt.f32 	%p14, %f21, 0f00800000;
	mul.f32 	%f22, %f21, 0f4B000000;
	selp.f32 	%f23, %f22, %f21, %p14;
	selp.f32 	%f24, 0fC1B80000, 0f00000000, %p14;
	mov.b32 	%r49, %f23;
	add.s32 	%r50, %r49, -1059760811;
	and.b32  	%r51, %r50, -8388608;
	sub.s32 	%r52, %r49, %r51;
	mov.b32 	%f25, %r52;
	cvt.rn.f32.s32 	%f26, %r51;
	fma.rn.f32 	%f27, %f26, 0f34000000, %f24;
	add.f32 	%f28, %f25, 0fBF800000;
	fma.rn.f32 	%f29, %f28, 0fBE055027, 0f3E1039F6;
	fma.rn.f32 	%f30, %f29, %f28, 0fBDF8CDCC;
	fma.rn.f32 	%f31, %f30, %f28, 0f3E0F2955;
	fma.rn.f32 	%f32, %f31, %f28, 0fBE2AD8B9;
	fma.rn.f32 	%f33, %f32, %f28, 0f3E4CED0B;
	fma.rn.f32 	%f34, %f33, %f28, 0fBE7FFF22;
	fma.rn.f32 	%f35, %f34, %f28, 0f3EAAAA78;
	fma.rn.f32 	%f36, %f35, %f28, 0fBF000000;
	mul.f32 	%f37, %f28, %f36;
	fma.rn.f32 	%f38, %f37, %f28, %f28;
	fma.rn.f32 	%f39, %f27, 0f3F317218, %f38;
	setp.gt.u32 	%p15, %r49, 2139095039;
	fma.rn.f32 	%f40, %f23, 0f7F800000, 0f7F800000;
	selp.f32 	%f41, %f40, %f39, %p15;
	setp.eq.f32 	%p16, %f23, 0f00000000;
	selp.f32 	%f42, 0fFF800000, %f41, %p16;
	add.s64 	%rd30, %rd1, %rd28;
	st.global.f32 	[%rd30], %f42;
	bra.uni 	$L__BB2_48;
$L__BB2_19:
	mul.wide.s32 	%rd82, %r1, 4;
	add.s64 	%rd83, %rd2, %rd82;
	ld.global.f32 	%f171, [%rd83];
	fma.rn.f32 	%f172, %f171, 0f3BBB989D, 0f3F000000;
	cvt.sat.f32.f32 	%f173, %f172;
	mov.f32 	%f174, 0f4B400001;
	mov.f32 	%f175, 0f437C0000;
	fma.rm.f32 	%f176, %f173, %f175, %f174;
	add.f32 	%f177, %f176, 0fCB40007F;
	neg.f32 	%f178, %f177;
	fma.rn.f32 	%f179, %f171, 0f3FB8AA3B, %f178;
	fma.rn.f32 	%f180, %f171, 0f32A57060, %f179;
	mov.b32 	%r124, %f176;
	shl.b32 	%r125, %r124, 23;
	mov.b32 	%f181, %r125;
	ex2.approx.ftz.f32 	%f182, %f180;
	mul.f32 	%f183, %f182, %f181;
	add.s64 	%rd84, %rd1, %rd82;
	st.global.f32 	[%rd84], %f183;
	bra.uni 	$L__BB2_48;
$L__BB2_20:
	mul.wide.s32 	%rd67, %r1, 4;
	add.s64 	%rd68, %rd2, %rd67;
	ld.global.f32 	%f1, [%rd68];
	mul.f32 	%f149, %f1, 0f3F22F983;
	cvt.rni.s32.f32 	%r129, %f149;
	cvt.rn.f32.s32 	%f150, %r129;
	fma.rn.f32 	%f151, %f150, 0fBFC90FDA, %f1;
	fma.rn.f32 	%f152, %f150, 0fB3A22168, %f151;
	fma.rn.f32 	%f184, %f150, 0fA7C234C5, %f152;
	abs.f32 	%f3, %f1;
	setp.ltu.f32 	%p39, %f3, 0f47CE4780;
	@%p39 bra 	$L__BB2_28;
	setp.neu.f32 	%p40, %f3, 0f7F800000;
	@%p40 bra 	$L__BB2_23;
	mov.f32 	%f155, 0f00000000;
	mul.rn.f32 	%f184, %f1, %f155;
	mov.b32 	%r129, 0;
	bra.uni 	$L__BB2_28;
$L__BB2_23:
	mov.b32 	%r3, %f1;
	shl.b32 	%r104, %r3, 8;
	or.b32  	%r4, %r104, -2147483648;
	mov.b64 	%rd87, 0;
	mov.b32 	%r126, 0;
	mov.u64 	%rd85, __cudart_i2opi_f;
	mov.u64 	%rd86, %rd3;
$L__BB2_24:
	.pragma "nounroll";
	ld.global.nc.u32 	%r105, [%rd85];
	mad.wide.u32 	%rd71, %r105, %r4, %rd87;
	shr.u64 	%rd87, %rd71, 32;
	st.local.u32 	[%rd86], %rd71;
	add.s32 	%r126, %r126, 1;
	add.s64 	%rd86, %rd86, 4;
	add.s64 	%rd85, %rd85, 4;
	setp.ne.s32 	%p41, %r126, 6;
	@%p41 bra 	$L__BB2_24;
	shr.u32 	%r106, %r3, 23;
	st.local.u32 	[%rd3+24], %rd87;
	and.b32  	%r7, %r106, 31;
	and.b32  	%r107, %r106, 224;
	add.s32 	%r108, %r107, -128;
	shr.u32 	%r109, %r108, 5;
	mul.wide.u32 	%rd72, %r109, 4;
	sub.s64 	%rd10, %rd3, %rd72;
	ld.local.u32 	%r127, [%rd10+24];
	ld.local.u32 	%r128, [%rd10+20];
	setp.eq.s32 	%p42, %r7, 0;
	@%p42 bra 	$L__BB2_27;
	shf.l.wrap.b32 	%r127, %r128, %r127, %r7;
	ld.local.u32 	%r110, [%rd10+16];
	shf.l.wrap.b32 	%r128, %r110, %r128, %r7;
$L__BB2_27:
	shr.u32 	%r111, %r127, 30;
	shf.l.wrap.b32 	%r112, %r128, %r127, 2;
	shl.b32 	%r113, %r128, 2;
	shr.u32 	%r114, %r112, 31;
	add.s32 	%r115, %r114, %r111;
	neg.s32 	%r116, %r115;
	setp.lt.s32 	%p43, %r3, 0;
	selp.b32 	%r129, %r116, %r115, %p43;
	xor.b32  	%r117, %r112, %r3;
	shr.s32 	%r118, %r112, 31;
	xor.b32  	%r119, %r118, %r112;
	xor.b32  	%r120, %r118, %r113;
	cvt.u64.u32 	%rd73, %r119;
	shl.b64 	%rd74, %rd73, 32;
	cvt.u64.u32 	%rd75, %r120;
	or.b64  	%rd76, %rd74, %rd75;
	cvt.rn.f64.s64 	%fd5, %rd76;
	mul.f64 	%fd6, %fd5, 0d3BF921FB54442D19;
	cvt.rn.f32.f64 	%f153, %fd6;
	neg.f32 	%f154, %f153;
	setp.lt.s32 	%p44, %r117, 0;
	selp.f32 	%f184, %f154, %f153, %p44;
$L__BB2_28:
	mul.rn.f32 	%f156, %f184, %f184;
	and.b32  	%r122, %r129, 1;
	setp.eq.b32 	%p45, %r122, 1;
	selp.f32 	%f157, 0f3F800000, %f184, %p45;
	fma.rn.f32 	%f158, %f156, %f157, 0f00000000;
	fma.rn.f32 	%f159, %f156, 0f37CBAC00, 0fBAB607ED;
	selp.f32 	%f160, %f159, 0fB94D4153, %p45;
	selp.f32 	%f161, 0f3D2AAABB, 0f3C0885E4, %p45;
	fma.rn.f32 	%f162, %f160, %f156, %f161;
	selp.f32 	%f163, 0fBEFFFFFF, 0fBE2AAAA8, %p45;
	fma.rn.f32 	%f164, %f162, %f156, %f163;
	fma.rn.f32 	%f165, %f164, %f158, %f157;
	and.b32  	%r123, %r129, 2;
	setp.eq.s32 	%p46, %r123, 0;
	mov.f32 	%f166, 0f00000000;
	sub.f32 	%f167, %f166, %f165;
	selp.f32 	%f168, %f165, %f167, %p46;
	add.s64 	%rd78, %rd1, %rd67;
	st.global.f32 	[%rd78], %f168;
	bra.uni 	$L__BB2_48;
$L__BB2_29:
	mov.b32 	%r17, %f7;
	shl.b32 	%r82, %r17, 8;
	or.b32  	%r18, %r82, -2147483648;
	mov.b64 	%rd90, 0;
	mov.b32 	%r130, 0;
	mov.u64 	%rd88, __cudart_i2opi_f;
	mov.u64 	%rd89, %rd3;
$L__BB2_30:
	.pragma "nounroll";
	ld.global.nc.u32 	%r83, [%rd88];
	mad.wide.u32 	%rd59, %r83, %r18, %rd90;
	shr.u64 	%rd90, %rd59, 32;
	st.local.u32 	[%rd89], %rd59;
	add.s32 	%r130, %r130, 1;
	add.s64 	%rd89, %rd89, 4;
	add.s64 	%rd88, %rd88, 4;
	setp.ne.s32 	%p33, %r130, 6;
	@%p33 bra 	$L__BB2_30;
	shr.u32 	%r84, %r17, 23;
	st.local.u32 	[%rd3+24], %rd90;
	and.b32  	%r21, %r84, 31;
	and.b32  	%r85, %r84, 224;
	add.s32 	%r86, %r85, -128;
	shr.u32 	%r87, %r86, 5;
	mul.wide.u32 	%rd60, %r87, 4;
	sub.s64 	%rd17, %rd3, %rd60;
	ld.local.u32 	%r131, [%rd17+24];
	ld.local.u32 	%r132, [%rd17+20];
	setp.eq.s32 	%p34, %r21, 0;
	@%p34 bra 	$L__BB2_33;
	shf.l.wrap.b32 	%r131, %r132, %r131, %r21;
	ld.local.u32 	%r88, [%rd17+16];
	shf.l.wrap.b32 	%r132, %r88, %r132, %r21;
$L__BB2_33:
	shr.u32 	%r89, %r131, 30;
	shf.l.wrap.b32 	%r90, %r132, %r131, 2;
	shl.b32 	%r91, %r132, 2;
	shr.u32 	%r92, %r90, 31;
	add.s32 	%r93, %r92, %r89;
	neg.s32 	%r94, %r93;
	setp.lt.s32 	%p35, %r17, 0;
	selp.b32 	%r133, %r94, %r93, %p35;
	xor.b32  	%r95, %r90, %r17;
	shr.s32 	%r96, %r90, 31;
	xor.b32  	%r97, %r96, %r90;
	xor.b32  	%r98, %r96, %r91;
	cvt.u64.u32 	%rd61, %r97;
	shl.b64 	%rd62, %rd61, 32;
	cvt.u64.u32 	%rd63, %r98;
	or.b64  	%rd64, %rd62, %rd63;
	cvt.rn.f64.s64 	%fd3, %rd64;
	mul.f64 	%fd4, %fd3, 0d3BF921FB54442D19;
	cvt.rn.f32.f64 	%f133, %fd4;
	neg.f32 	%f134, %f133;
	setp.lt.s32 	%p36, %r95, 0;
	selp.f32 	%f185, %f134, %f133, %p36;
$L__BB2_34:
	add.s32 	%r100, %r133, 1;
	mul.rn.f32 	%f136, %f185, %f185;
	and.b32  	%r101, %r133, 1;
	setp.eq.b32 	%p37, %r101, 1;
	selp.f32 	%f137, %f185, 0f3F800000, %p37;
	fma.rn.f32 	%f138, %f136, %f137, 0f00000000;
	fma.rn.f32 	%f139, %f136, 0f37CBAC00, 0fBAB607ED;
	selp.f32 	%f140, 0fB94D4153, %f139, %p37;
	selp.f32 	%f141, 0f3C0885E4, 0f3D2AAABB, %p37;
	fma.rn.f32 	%f142, %f140, %f136, %f141;
	selp.f32 	%f143, 0fBE2AAAA8, 0fBEFFFFFF, %p37;
	fma.rn.f32 	%f144, %f142, %f136, %f143;
	fma.rn.f32 	%f145, %f144, %f138, %f137;
	and.b32  	%r102, %r100, 2;
	setp.eq.s32 	%p38, %r102, 0;
	mov.f32 	%f146, 0f00000000;
	sub.f32 	%f147, %f146, %f145;
	selp.f32 	%f148, %f145, %f147, %p38;
	add.s64 	%rd66, %rd1, %rd55;
	st.global.f32 	[%rd66], %f148;
	bra.uni 	$L__BB2_48;
$L__BB2_35:
	mul.wide.s32 	%rd43, %r1, 4;
	add.s64 	%rd44, %rd2, %rd43;
	ld.global.f32 	%f13, [%rd44];
	mul.f32 	%f109, %f13, 0f3F22F983;
	cvt.rni.s32.f32 	%r137, %f109;
	cvt.rn.f32.s32 	%f110, %r137;
	fma.rn.f32 	%f111, %f110, 0fBFC90FDA, %f13;
	fma.rn.f32 	%f112, %f110, 0fB3A22168, %f111;
	fma.rn.f32 	%f186, %f110, 0fA7C234C5, %f112;
	abs.f32 	%f15, %f13;
	setp.ltu.f32 	%p23, %f15, 0f47CE4780;
	@%p23 bra 	$L__BB2_43;
	setp.neu.f32 	%p24, %f15, 0f7F800000;
	@%p24 bra 	$L__BB2_38;
	mov.f32 	%f115, 0f00000000;
	mul.rn.f32 	%f186, %f13, %f115;
	mov.b32 	%r137, 0;
	bra.uni 	$L__BB2_43;
$L__BB2_38:
	mov.b32 	%r31, %f13;
	shl.b32 	%r62, %r31, 8;
	or.b32  	%r32, %r62, -2147483648;
	mov.b64 	%rd93, 0;
	mov.b32 	%r134, 0;
	mov.u64 	%rd91, __cudart_i2opi_f;
	mov.u64 	%rd92, %rd3;
$L__BB2_39:
	.pragma "nounroll";
	ld.global.nc.u32 	%r63, [%rd91];
	mad.wide.u32 	%rd47, %r63, %r32, %rd93;
	shr.u64 	%rd93, %rd47, 32;
	st.local.u32 	[%rd92], %rd47;
	add.s32 	%r134, %r134, 1;
	add.s64 	%rd92, %rd92, 4;
	add.s64 	%rd91, %rd91, 4;
	setp.ne.s32 	%p25, %r134, 6;
	@%p25 bra 	$L__BB2_39;
	shr.u32 	%r64, %r31, 23;
	st.local.u32 	[%rd3+24], %rd93;
	and.b32  	%r35, %r64, 31;
	and.b32  	%r65, %r64, 224;
	add.s32 	%r66, %r65, -128;
	shr.u32 	%r67, %r66, 5;
	mul.wide.u32 	%rd48, %r67, 4;
	sub.s64 	%rd24, %rd3, %rd48;
	ld.local.u32 	%r135, [%rd24+24];
	ld.local.u32 	%r136, [%rd24+20];
	setp.eq.s32 	%p26, %r35, 0;
	@%p26 bra 	$L__BB2_42;
	shf.l.wrap.b32 	%r135, %r136, %r135, %r35;
	ld.local.u32 	%r68, [%rd24+16];
	shf.l.wrap.b32 	%r136, %r68, %r136, %r35;
$L__BB2_42:
	shr.u32 	%r69, %r135, 30;
	shf.l.wrap.b32 	%r70, %r136, %r135, 2;
	shl.b32 	%r71, %r136, 2;
	shr.u32 	%r72, %r70, 31;
	add.s32 	%r73, %r72, %r69;
	neg.s32 	%r74, %r73;
	setp.lt.s32 	%p27, %r31, 0;
	selp.b32 	%r137, %r74, %r73, %p27;
	xor.b32  	%r75, %r70, %r31;
	shr.s32 	%r76, %r70, 31;
	xor.b32  	%r77, %r76, %r70;
	xor.b32  	%r78, %r76, %r71;
	cvt.u64.u32 	%rd49, %r77;
	shl.b64 	%rd50, %rd49, 32;
	cvt.u64.u32 	%rd51, %r78;
	or.b64  	%rd52, %rd50, %rd51;
	cvt.rn.f64.s64 	%fd1, %rd52;
	mul.f64 	%fd2, %fd1, 0d3BF921FB54442D19;
	cvt.rn.f32.f64 	%f113, %fd2;
	neg.f32 	%f114, %f113;
	setp.lt.s32 	%p28, %r75, 0;
	selp.f32 	%f186, %f114, %f113, %p28;
$L__BB2_43:
	mul.f32 	%f116, %f186, %f186;
	fma.rn.f32 	%f117, %f116, 0f3C190000, 0f3B560000;
	fma.rn.f32 	%f118, %f117, %f116, 0f3CC70000;
	fma.rn.f32 	%f119, %f118, %f116, 0f3D5B0000;
	fma.rn.f32 	%f120, %f119, %f116, 0f3E089438;
	fma.rn.f32 	%f121, %f120, %f116, 0f3EAAAA88;
	mul.rn.f32 	%f122, %f116, %f186;
	fma.rn.f32 	%f123, %f121, %f122, %f186;
	abs.f32 	%f124, %f186;
	setp.eq.f32 	%p29, %f124, 0f3A00B43C;
	selp.f32 	%f125, %f186, %f123, %p29;
	and.b32  	%r80, %r137, 1;
	setp.eq.b32 	%p30, %r80, 1;
	neg.f32 	%f126, %f125;
	rcp.approx.ftz.f32 	%f127, %f126;
	selp.f32 	%f128, %f127, %f125, %p30;
	add.s64 	%rd54, %rd1, %rd43;
	st.global.f32 	[%rd54], %f128;
	bra.uni 	$L__BB2_48;
$L__BB2_44:
	mul.wide.s32 	%rd34, %r1, 4;
	add.s64 	%rd35, %rd2, %rd34;
	ld.global.f32 	%f19, [%rd35];
	setp.ltu.f32 	%p20, %f19, 0f00000000;
	@%p20 bra 	$L__BB2_46;
	fma.rn.f32 	%f66, %f19, 0fBBBB989D, 0f3F000000;
	cvt.sat.f32.f32 	%f67, %f66;
	mov.f32 	%f68, 0f4B400001;
	mov.f32 	%f69, 0f437C0000;
	fma.rm.f32 	%f70, %f67, %f69, %f68;
	add.f32 	%f71, %f70, 0fCB40007F;
	neg.f32 	%f72, %f71;
	fma.rn.f32 	%f73, %f19, 0fBFB8AA3B, %f72;
	fma.rn.f32 	%f74, %f19, 0fB2A57060, %f73;
	mov.b32 	%r57, %f70;
	shl.b32 	%r58, %r57, 23;
	mov.b32 	%f75, %r58;
	ex2.approx.ftz.f32 	%f76, %f74;
	fma.rn.f32 	%f77, %f76, %f75, 0f3F800000;
	rcp.rn.f32 	%f78, %f77;
	add.s64 	%rd37, %rd1, %rd34;
	st.global.f32 	[%rd37], %f78;
	bra.uni 	$L__BB2_48;
$L__BB2_46:
	fma.rn.f32 	%f79, %f19, 0f3BBB989D, 0f3F000000;
	cvt.sat.f32.f32 	%f80, %f79;
	mov.f32 	%f81, 0f4B400001;
	mov.f32 	%f82, 0f437C0000;
	fma.rm.f32 	%f83, %f80, %f82, %f81;
	add.f32 	%f84, %f83, 0fCB40007F;
	neg.f32 	%f85, %f84;
	fma.rn.f32 	%f86, %f19, 0f3FB8AA3B, %f85;
	fma.rn.f32 	%f87, %f19, 0f32A57060, %f86;
	mov.b32 	%r59, %f83;
	shl.b32 	%r60, %r59, 23;
	mov.b32 	%f88, %r60;
	ex2.approx.ftz.f32 	%f89, %f87;
	mul.f32 	%f90, %f89, %f88;
	add.f32 	%f91, %f90, 0f3F800000;
	div.rn.f32 	%f92, %f90, %f91;
	add.s64 	%rd39, %rd1, %rd34;
	st.global.f32 	[%rd39], %f92;
	bra.uni 	$L__BB2_48;
$L__BB2_47:
	mul.wide.s32 	%rd31, %r1, 4;
	add.s64 	%rd32, %rd2, %rd31;
	ld.global.f32 	%f43, [%rd32];
	setp.lt.f32 	%p17, %f43, 0f00800000;
	mul.f32 	%f44, %f43, 0f4B000000;
	selp.f32 	%f45, %f44, %f43, %p17;
	selp.f32 	%f46, 0fC1B80000, 0f00000000, %p17;
	mov.b32 	%r53, %f45;
	add.s32 	%r54, %r53, -1059760811;
	and.b32  	%r55, %r54, -8388608;
	sub.s32 	%r56, %r53, %r55;
	mov.b32 	%f47, %r56;
	cvt.rn.f32.s32 	%f48, %r55;
	fma.rn.f32 	%f49, %f48, 0f34000000, %f46;
	add.f32 	%f50, %f47, 0fBF800000;
	fma.rn.f32 	%f51, %f50, 0fBE055027, 0f3E1039F6;
	fma.rn.f32 	%f52, %f51, %f50, 0fBDF8CDCC;
	fma.rn.f32 	%f53, %f52, %f50, 0f3E0F2955;
	fma.rn.f32 	%f54, %f53, %f50, 0fBE2AD8B9;
	fma.rn.f32 	%f55, %f54, %f50, 0f3E4CED0B;
	fma.rn.f32 	%f56, %f55, %f50, 0fBE7FFF22;
	fma.rn.f32 	%f57, %f56, %f50, 0f3EAAAA78;
	fma.rn.f32 	%f58, %f57, %f50, 0fBF000000;
	mul.f32 	%f59, %f50, %f58;
	fma.rn.f32 	%f60, %f59, %f50, %f50;
	fma.rn.f32 	%f61, %f49, 0f3F317218, %f60;
	setp.gt.u32 	%p18, %r53, 2139095039;
	fma.rn.f32 	%f62, %f45, 0f7F800000, 0f7F800000;
	selp.f32 	%f63, %f62, %f61, %p18;
	setp.eq.f32 	%p19, %f45, 0f00000000;
	mul.f32 	%f64, %f63, 0f3EDE5BD9;
	selp.f32 	%f65, 0fFF800000, %f64, %p19;
	add.s64 	%rd33, %rd1, %rd31;
	st.global.f32 	[%rd33], %f65;
$L__BB2_48:
	ret;

}
	// .globl	compare_memory
.visible .entry compare_memory(
	.param .u64 .ptr .align 1 compare_memory_param_0,
	.param .u64 .ptr .align 1 compare_memory_param_1,
	.param .u64 compare_memory_param_2,
	.param .u64 .ptr .align 1 compare_memory_param_3
)
{
	.reg .pred 	%p<3>;
	.reg .b32 	%r<6>;
	.reg .b32 	%f<5>;
	.reg .b64 	%rd<12>;

	ld.param.u64 	%rd2, [compare_memory_param_0];
	ld.param.u64 	%rd3, [compare_memory_param_1];
	ld.param.u64 	%rd5, [compare_memory_param_2];
	ld.param.u64 	%rd4, [compare_memory_param_3];
	mov.u32 	%r1, %ctaid.x;
	mov.u32 	%r2, %ntid.x;
	mov.u32 	%r3, %tid.x;
	mad.lo.s32 	%r4, %r1, %r2, %r3;
	cvt.u64.u32 	%rd1, %r4;
	setp.le.u64 	%p1, %rd5, %rd1;
	@%p1 bra 	$L__BB3_3;
	cvta.to.global.u64 	%rd6, %rd2;
	cvta.to.global.u64 	%rd7, %rd3;
	shl.b64 	%rd8, %rd1, 2;
	add.s64 	%rd9, %rd6, %rd8;
	ld.global.f32 	%f1, [%rd9];
	add.s64 	%rd10, %rd7, %rd8;
	ld.global.f32 	%f2, [%rd10];
	sub.f32 	%f3, %f1, %f2;
	abs.f32 	%f4, %f3;
	setp.leu.f32 	%p2, %f4, 0f3089705F;
	@%p2 bra 	$L__BB3_3;
	cvta.to.global.u64 	%rd11, %rd4;
	atom.global.exch.b32 	%r5, [%rd11], 5;
$L__BB3_3:
	ret;

}
	// .globl	transpose_naive
.visible .entry transpose_naive(
	.param .u64 .ptr .align 1 transpose_naive_param_0,
	.param .u64 .ptr .align 1 transpose_naive_param_1,
	.param .u32 transpose_naive_param_2,
	.param .u32 transpose_naive_param_3
)
{
	.reg .pred 	%p<4>;
	.reg .b32 	%r<13>;
	.reg .b32 	%f<2>;
	.reg .b64 	%rd<9>;

	ld.param.u64 	%rd1, [transpose_naive_param_0];
	ld.param.u64 	%rd2, [transpose_naive_param_1];
	ld.param.u32 	%r3, [transpose_naive_param_2];
	ld.param.u32 	%r4, [transpose_naive_param_3];
	mov.u32 	%r5, %ctaid.x;
	mov.u32 	%r6, %ntid.x;
	mov.u32 	%r7, %tid.x;
	mad.lo.s32 	%r1, %r5, %r6, %r7;
	mov.u32 	%r8, %ctaid.y;
	mov.u32 	%r9, %ntid.y;
	mov.u32 	%r10, %tid.y;
	mad.lo.s32 	%r2, %r8, %r9, %r10;
	setp.ge.s32 	%p1, %r2, %r3;
	setp.ge.s32 	%p2, %r1, %r4;
	or.pred  	%p3, %p1, %p2;
	@%p3 bra 	$L__BB4_2;
	cvta.to.global.u64 	%rd3, %rd1;
	cvta.to.global.u64 	%rd4, %rd2;
	mad.lo.s32 	%r11, %r4, %r2, %r1;
	mul.wide.s32 	%rd5, %r11, 4;
	add.s64 	%rd6, %rd3, %rd5;
	ld.global.f32 	%f1, [%rd6];
	mad.lo.s32 	%r12, %r3, %r1, %r2;
	mul.wide.s32 	%rd7, %r12, 4;
	add.s64 	%rd8, %rd4, %rd7;
	st.global.f32 	[%rd8], %f1;
$L__BB4_2:
	ret;

}
	// .globl	matrix_mul
.visible .entry matrix_mul(
	.param .u64 .ptr .align 1 matrix_mul_param_0,
	.param .u64 .ptr .align 1 matrix_mul_param_1,
	.param .u64 .ptr .align 1 matrix_mul_param_2,
	.param .u32 matrix_mul_param_3,
	.param .u32 matrix_mul_param_4,
	.param .u32 matrix_mul_param_5
)
{
	.reg .pred 	%p<12>;
	.reg .b32 	%r<43>;
	.reg .b32 	%f<63>;
	.reg .b64 	%rd<13>;
	// demoted variable
	.shared .align 4 .b8 _ZZ10matrix_mulE4ds_A[1024];
	// demoted variable
	.shared .align 4 .b8 _ZZ10matrix_mulE4ds_B[1024];
	ld.param.u64 	%rd4, [matrix_mul_param_0];
	ld.param.u64 	%rd5, [matrix_mul_param_1];
	ld.param.u64 	%rd6, [matrix_mul_param_2];
	ld.param.u32 	%r24, [matrix_mul_param_3];
	ld.param.u32 	%r25, [matrix_mul_param_4];
	ld.param.u32 	%r26, [matrix_mul_param_5];
	mov.u32 	%r27, %ctaid.x;
	mov.u32 	%r28, %ctaid.y;
	mov.u32 	%r38, %tid.x;
	mov.u32 	%r40, %tid.y;
	shl.b32 	%r29, %r28, 4;
	add.s32 	%r3, %r29, %r40;
	shl.b32 	%r4, %r27, 4;
	add.s32 	%r5, %r4, %r38;
	setp.lt.s32 	%p1, %r26, 1;
	mov.f32 	%f62, 0f00000000;
	@%p1 bra 	$L__BB5_7;
	add.s32 	%r30, %r26, 15;
	shr.u32 	%r31, %r30, 4;
	shl.b32 	%r32, %r40, 6;
	mov.u32 	%r33, _ZZ10matrix_mulE4ds_A;
	add.s32 	%r6, %r33, %r32;
	shl.b32 	%r34, %r38, 2;
	add.s32 	%r7, %r6, %r34;
	mov.u32 	%r35, _ZZ10matrix_mulE4ds_B;
	add.s32 	%r9, %r35, %r34;
	add.s32 	%r8, %r9, %r32;
	neg.s32 	%r42, %r31;
	mad.lo.s32 	%r36, %r40, %r25, %r38;
	add.s32 	%r41, %r36, %r4;
	shl.b32 	%r12, %r25, 4;
	mad.lo.s32 	%r39, %r26, %r3, %r38;
	cvta.to.global.u64 	%rd1, %rd4;
	cvta.to.global.u64 	%rd2, %rd5;
	mov.f32 	%f62, 0f00000000;
$L__BB5_2:
	setp.ge.s32 	%p2, %r3, %r24;
	mul.wide.s32 	%rd7, %r39, 4;
	add.s64 	%rd3, %rd1, %rd7;
	setp.ge.s32 	%p3, %r38, %r26;
	mov.f32 	%f60, 0f00000000;
	or.pred  	%p4, %p2, %p3;
	@%p4 bra 	$L__BB5_4;
	ld.global.f32 	%f60, [%rd3];
$L__BB5_4:
	setp.ge.s32 	%p5, %r5, %r25;
	st.shared.f32 	[%r7], %f60;
	setp.ge.s32 	%p6, %r40, %r26;
	mov.f32 	%f61, 0f00000000;
	or.pred  	%p7, %p5, %p6;
	@%p7 bra 	$L__BB5_6;
	mul.wide.s32 	%rd8, %r41, 4;
	add.s64 	%rd9, %rd2, %rd8;
	ld.global.f32 	%f61, [%rd9];
$L__BB5_6:
	st.shared.f32 	[%r8], %f61;
	bar.sync 	0;
	ld.shared.f32 	%f12, [%r6];
	ld.shared.f32 	%f13, [%r9];
	fma.rn.f32 	%f14, %f12, %f13, %f62;
	ld.shared.f32 	%f15, [%r6+4];
	ld.shared.f32 	%f16, [%r9+64];
	fma.rn.f32 	%f17, %f15, %f16, %f14;
	ld.shared.f32 	%f18, [%r6+8];
	ld.shared.f32 	%f19, [%r9+128];
	fma.rn.f32 	%f20, %f18, %f19, %f17;
	ld.shared.f32 	%f21, [%r6+12];
	ld.shared.f32 	%f22, [%r9+192];
	fma.rn.f32 	%f23, %f21, %f22, %f20;
	ld.shared.f32 	%f24, [%r6+16];
	ld.shared.f32 	%f25, [%r9+256];
	fma.rn.f32 	%f26, %f24, %f25, %f23;
	ld.shared.f32 	%f27, [%r6+20];
	ld.shared.f32 	%f28, [%r9+320];
	fma.rn.f32 	%f29, %f27, %f28, %f26;
	ld.shared.f32 	%f30, [%r6+24];
	ld.shared.f32 	%f31, [%r9+384];
	fma.rn.f32 	%f32, %f30, %f31, %f29;
	ld.shared.f32 	%f33, [%r6+28];
	ld.shared.f32 	%f34, [%r9+448];
	fma.rn.f32 	%f35, %f33, %f34, %f32;
	ld.shared.f32 	%f36, [%r6+32];
	ld.shared.f32 	%f37, [%r9+512];
	fma.rn.f32 	%f38, %f36, %f37, %f35;
	ld.shared.f32 	%f39, [%r6+36];
	ld.shared.f32 	%f40, [%r9+576];
	fma.rn.f32 	%f41, %f39, %f40, %f38;
	ld.shared.f32 	%f42, [%r6+40];
	ld.shared.f32 	%f43, [%r9+640];
	fma.rn.f32 	%f44, %f42, %f43, %f41;
	ld.shared.f32 	%f45, [%r6+44];
	ld.shared.f32 	%f46, [%r9+704];
	fma.rn.f32 	%f47, %f45, %f46, %f44;
	ld.shared.f32 	%f48, [%r6+48];
	ld.shared.f32 	%f49, [%r9+768];
	fma.rn.f32 	%f50, %f48, %f49, %f47;
	ld.shared.f32 	%f51, [%r6+52];
	ld.shared.f32 	%f52, [%r9+832];
	fma.rn.f32 	%f53, %f51, %f52, %f50;
	ld.shared.f32 	%f54, [%r6+56];
	ld.shared.f32 	%f55, [%r9+896];
	fma.rn.f32 	%f56, %f54, %f55, %f53;
	ld.shared.f32 	%f57, [%r6+60];
	ld.shared.f32 	%f58, [%r9+960];
	fma.rn.f32 	%f62, %f57, %f58, %f56;
	bar.sync 	0;
	add.s32 	%r42, %r42, 1;
	setp.ne.s32 	%p8, %r42, 0;
	add.s32 	%r41, %r41, %r12;
	add.s32 	%r40, %r40, 16;
	add.s32 	%r39, %r39, 16;
	add.s32 	%r38, %r38, 16;
	@%p8 bra 	$L__BB5_2;
$L__BB5_7:
	setp.ge.s32 	%p9, %r3, %r24;
	setp.ge.s32 	%p10, %r5, %r25;
	or.pred  	%p11, %p9, %p10;
	@%p11 bra 	$L__BB5_9;
	mad.lo.s32 	%r37, %r25, %r3, %r5;
	cvta.to.global.u64 	%rd10, %rd6;
	mul.wide.u32 	%rd11, %r37, 4;
	add.s64 	%rd12, %rd10, %rd11;
	st.global.f32 	[%rd12], %f62;
$L__BB5_9:
	ret;

}
	// .globl	hadamard_prod
.visible .entry hadamard_prod(
	.param .u64 .ptr .align 1 hadamard_prod_param_0,
	.param .u64 .ptr .align 1 hadamard_prod_param_1,
	.param .u64 .ptr .align 1 hadamard_prod_param_2,
	.param .u32 hadamard_prod_param_3
)
{
	.reg .pred 	%p<2>;
	.reg .b32 	%r<6>;
	.reg .b32 	%f<4>;
	.reg .b64 	%rd<11>;

	ld.param.u64 	%rd1, [hadamard_prod_param_0];
	ld.param.u64 	%rd2, [hadamard_prod_param_1];
	ld.param.u64 	%rd3, [hadamard_prod_param_2];
	ld.param.u32 	%r2, [hadamard_prod_param_3];
	mov.u32 	%r3, %ctaid.x;
	mov.u32 	%r4, %ntid.x;
	mov.u32 	%r5, %tid.x;
	mad.lo.s32 	%r1, %r3, %r4, %r5;
	setp.ge.s32 	%p1, %r1, %r2;
	@%p1 bra 	$L__BB6_2;
	cvta.to.global.u64 	%rd4, %rd1;
	cvta.to.global.u64 	%rd5, %rd2;
	cvta.to.global.u64 	%rd6, %rd3;
	mul.wide.s32 	%rd7, %r1, 4;
	add.s64 	%rd8, %rd4, %rd7;
	ld.global.f32 	%f1, [%rd8];
	add.s64 	%rd9, %rd5, %rd7;
	ld.global.f32 	%f2, [%rd9];
	mul.f32 	%f3, %f1, %f2;
	add.s64 	%rd10, %rd6, %rd7;
	st.global.f32 	[%rd10], %f3;
$L__BB6_2:
	ret;

}
	// .globl	column_reduce
.visible .entry column_reduce(
	.param .u64 .ptr .align 1 column_reduce_param_0,
	.param .u64 .ptr .align 1 column_reduce_param_1,
	.param .u32 column_reduce_param_2,
	.param .u32 column_reduce_param_3
)
{
	.reg .pred 	%p<11>;
	.reg .b32 	%r<38>;
	.reg .b32 	%f<83>;
	.reg .b64 	%rd<43>;

	ld.param.u64 	%rd3, [column_reduce_param_0];
	ld.param.u64 	%rd2, [column_reduce_param_1];
	ld.param.u32 	%r23, [column_reduce_param_2];
	ld.param.u32 	%r24, [column_reduce_param_3];
	cvta.to.global.u64 	%rd1, %rd3;
	mov.u32 	%r25, %ctaid.x;
	mov.u32 	%r26, %ntid.x;
	mov.u32 	%r27, %tid.x;
	mad.lo.s32 	%r1, %r25, %r26, %r27;
	setp.ge.s32 	%p1, %r1, %r24;
	@%p1 bra 	$L__BB7_15;
	setp.lt.s32 	%p2, %r23, 1;
	mov.f32 	%f82, 0f00000000;
	@%p2 bra 	$L__BB7_14;
	and.b32  	%r2, %r23, 15;
	setp.lt.u32 	%p3, %r23, 16;
	mov.f32 	%f82, 0f00000000;
	mov.b32 	%r34, 0;
	@%p3 bra 	$L__BB7_5;
	and.b32  	%r34, %r23, 2147483632;
	neg.s32 	%r32, %r34;
	shl.b32 	%r5, %r24, 4;
	mov.f32 	%f82, 0f00000000;
	mul.wide.s32 	%rd6, %r24, 4;
	mov.u32 	%r31, %r1;
$L__BB7_4:
	.pragma "nounroll";
	mul.wide.s32 	%rd4, %r31, 4;
	add.s64 	%rd5, %rd1, %rd4;
	ld.global.f32 	%f18, [%rd5];
	add.f32 	%f19, %f82, %f18;
	add.s64 	%rd7, %rd5, %rd6;
	ld.global.f32 	%f20, [%rd7];
	add.f32 	%f21, %f19, %f20;
	add.s64 	%rd8, %rd7, %rd6;
	ld.global.f32 	%f22, [%rd8];
	add.f32 	%f23, %f21, %f22;
	add.s64 	%rd9, %rd8, %rd6;
	ld.global.f32 	%f24, [%rd9];
	add.f32 	%f25, %f23, %f24;
	add.s64 	%rd10, %rd9, %rd6;
	ld.global.f32 	%f26, [%rd10];
	add.f32 	%f27, %f25, %f26;
	add.s64 	%rd11, %rd10, %rd6;
	ld.global.f32 	%f28, [%rd11];
	add.f32 	%f29, %f27, %f28;
	add.s64 	%rd12, %rd11, %rd6;
	ld.global.f32 	%f30, [%rd12];
	add.f32 	%f31, %f29, %f30;
	add.s64 	%rd13, %rd12, %rd6;
	ld.global.f32 	%f32, [%rd13];
	add.f32 	%f33, %f31, %f32;
	add.s64 	%rd14, %rd13, %rd6;
	ld.global.f32 	%f34, [%rd14];
	add.f32 	%f35, %f33, %f34;
	add.s64 	%rd15, %rd14, %rd6;
	ld.global.f32 	%f36, [%rd15];
	add.f32 	%f37, %f35, %f36;
	add.s64 	%rd16, %rd15, %rd6;
	ld.global.f32 	%f38, [%rd16];
	add.f32 	%f39, %f37, %f38;
	add.s64 	%rd17, %rd16, %rd6;
	ld.global.f32 	%f40, [%rd17];
	add.f32 	%f41, %f39, %f40;
	add.s64 	%rd18, %rd17, %rd6;
	ld.global.f32 	%f42, [%rd18];
	add.f32 	%f43, %f41, %f42;
	add.s64 	%rd19, %rd18, %rd6;
	ld.global.f32 	%f44, [%rd19];
	add.f32 	%f45, %f43, %f44;
	add.s64 	%rd20, %rd19, %rd6;
	ld.global.f32 	%f46, [%rd20];
	add.f32 	%f47, %f45, %f46;
	add.s64 	%rd21, %rd20, %rd6;
	ld.global.f32 	%f48, [%rd21];
	add.f32 	%f82, %f47, %f48;
	add.s32 	%r32, %r32, 16;
	add.s32 	%r31, %r31, %r5;
	setp.ne.s32 	%p4, %r32, 0;
	@%p4 bra 	$L__BB7_4;
$L__BB7_5:
	setp.eq.s32 	%p5, %r2, 0;
	@%p5 bra 	$L__BB7_14;
	and.b32  	%r11, %r23, 7;
	setp.lt.u32 	%p6, %r2, 8;
	@%p6 bra 	$L__BB7_8;
	mad.lo.s32 	%r29, %r34, %r24, %r1;
	mul.wide.s32 	%rd22, %r29, 4;
	add.s64 	%rd23, %rd1, %rd22;
	ld.global.f32 	%f50, [%rd23];
	add.f32 	%f51, %f82, %f50;
	mul.wide.s32 	%rd24, %r24, 4;
	add.s64 	%rd25, %rd23, %rd24;
	ld.global.f32 	%f52, [%rd25];
	add.f32 	%f53, %f51, %f52;
	add.s64 	%rd26, %rd25, %rd24;
	ld.global.f32 	%f54, [%rd26];
	add.f32 	%f55, %f53, %f54;
	add.s64 	%rd27, %rd26, %rd24;
	ld.global.f32 	%f56, [%rd27];
	add.f32 	%f57, %f55, %f56;
	add.s64 	%rd28, %rd27, %rd24;
	ld.global.f32 	%f58, [%rd28];
	add.f32 	%f59, %f57, %f58;
	add.s64 	%rd29, %rd28, %rd24;
	ld.global.f32 	%f60, [%rd29];
	add.f32 	%f61, %f59, %f60;
	add.s64 	%rd30, %rd29, %rd24;
	ld.global.f32 	%f62, [%rd30];
	add.f32 	%f63, %f61, %f62;
	add.s64 	%rd31, %rd30, %rd24;
	ld.global.f32 	%f64, [%rd31];
	add.f32 	%f82, %f63, %f64;
	add.s32 	%r34, %r34, 8;
$L__BB7_8:
	setp.eq.s32 	%p7, %r11, 0;
	@%p7 bra 	$L__BB7_14;
	and.b32  	%r14, %r23, 3;
	setp.lt.u32 	%p8, %r11, 4;
	@%p8 bra 	$L__BB7_11;
	mad.lo.s32 	%r30, %r34, %r24, %r1;
	mul.wide.s32 	%rd32, %r30, 4;
	add.s64 	%rd33, %rd1, %rd32;
	ld.global.f32 	%f66, [%rd33];
	add.f32 	%f67, %f82, %f66;
	mul.wide.s32 	%rd34, %r24, 4;
	add.s64 	%rd35, %rd33, %rd34;
	ld.global.f32 	%f68, [%rd35];
	add.f32 	%f69, %f67, %f68;
	add.s64 	%rd36, %rd35, %rd34;
	ld.global.f32 	%f70, [%rd36];
	add.f32 	%f71, %f69, %f70;
	add.s64 	%rd37, %rd36, %rd34;
	ld.global.f32 	%f72, [%rd37];
	add.f32 	%f82, %f71, %f72;
	add.s32 	%r34, %r34, 4;
$L__BB7_11:
	setp.eq.s32 	%p9, %r14, 0;
	@%p9 bra 	$L__BB7_14;
	mad.lo.s32 	%r37, %r34, %r24, %r1;
	neg.s32 	%r36, %r14;
$L__BB7_13:
	.pragma "nounroll";
	mul.wide.s32 	%rd38, %r37, 4;
	add.s64 	%rd39, %rd1, %rd38;
	ld.global.f32 	%f73, [%rd39];
	add.f32 	%f82, %f82, %f73;
	add.s32 	%r37, %r37, %r24;
	add.s32 	%r36, %r36, 1;
	setp.ne.s32 	%p10, %r36, 0;
	@%p10 bra 	$L__BB7_13;
$L__BB7_14:
	cvta.to.global.u64 	%rd40, %rd2;
	mul.wide.s32 	%rd41, %r1, 4;
	add.s64 	%rd42, %rd40, %rd41;
	st.global.f32 	[%rd42], %f82;
$L__BB7_15:
	ret;

}


// ===== COMPILED SASS (sm_100) =====

	.target	sm_100

	.elftype	@"ET_EXEC"


//--------------------- .note.nv.tkinfo           --------------------------
	.section	.note.nv.tkinfo,"",@"SHT_NOTE"
	.sectionflags	@"SHF_NOTE_NV_TKINFO"
	.tkinfo
        /*0018*/ 	.word	0x00000002
        /*0030*/ 	.string	""
        /*0030*/ 	.string	"ptxas"
        /*0030*/ 	.string	"Cuda compilation tools, release 13.0, V13.0.88"
        /*0030*/ 	.string	"Build cuda_13.0.r13.0/compiler.36424714_0"
        /*0030*/ 	.string	"-arch sm_100 -m 64 "



//--------------------- .note.nv.cuinfo           --------------------------
	.section	.note.nv.cuinfo,"",@"SHT_NOTE"
	.sectionflags	@"SHF_NOTE_NV_CUINFO"
        /*0018*/ 	.short	0x0002
        /*001a*/ 	.short	0x0064
        /*001c*/ 	.short	0x0082
	.zero		2


//--------------------- .nv.info                  --------------------------
	.section	.nv.info,"",@"SHT_CUDA_INFO"
	.align	4


	//----- nvinfo : EIATTR_REGCOUNT
	.align		4
        /*0000*/ 	.byte	0x04, 0x2f
        /*0002*/ 	.short	(.L_2 - .L_1)
	.align		4
.L_1:
        /*0004*/ 	.word	index@(fill_value)
        /*0008*/ 	.word	0x0000000a


	//----- nvinfo : EIATTR_FRAME_SIZE
	.align		4
.L_2:
        /*000c*/ 	.byte	0x04, 0x11
        /*000e*/ 	.short	(.L_4 - .L_3)
	.align		4
.L_3:
        /*0010*/ 	.word	index@(fill_value)
        /*0014*/ 	.word	0x00000000


	//----- nvinfo : EIATTR_REGCOUNT
	.align		4
.L_4:
        /*0018*/ 	.byte	0x04, 0x2f
        /*001a*/ 	.short	(.L_6 - .L_5)
	.align		4
.L_5:
        /*001c*/ 	.word	index@(vector_add)
        /*0020*/ 	.word	0x0000000c


	//----- nvinfo : EIATTR_FRAME_SIZE
	.align		4
.L_6:
        /*0024*/ 	.byte	0x04, 0x11
        /*0026*/ 	.short	(.L_8 - .L_7)
	.align		4
.L_7:
        /*0028*/ 	.word	index@(vector_add)
        /*002c*/ 	.word	0x00000000


	//----- nvinfo : EIATTR_REGCOUNT
	.align		4
.L_8:
        /*0030*/ 	.byte	0x04, 0x2f
        /*0032*/ 	.short	(.L_10 - .L_9)
	.align		4
.L_9:
        /*0034*/ 	.word	index@(element_op)
        /*0038*/ 	.word	0x00000012


	//----- nvinfo : EIATTR_FRAME_SIZE
	.align		4
.L_10:
        /*003c*/ 	.byte	0x04, 0x11
        /*003e*/ 	.short	(.L_12 - .L_11)
	.align		4
.L_11:
        /*0040*/ 	.word	index@($__internal_1_$__cuda_sm3x_div_rn_noftz_f32_slowpath)
        /*0044*/ 	.word	0x00000000


	//----- nvinfo : EIATTR_FRAME_SIZE
	.align		4
.L_12:
        /*0048*/ 	.byte	0x04, 0x11
        /*004a*/ 	.short	(.L_14 - .L_13)
	.align		4
.L_13:
        /*004c*/ 	.word	index@($__internal_0_$__cuda_sm20_rcp_rn_f32_slowpath)
        /*0050*/ 	.word	0x00000000


	//----- nvinfo : EIATTR_FRAME_SIZE
	.align		4
.L_14:
        /*0054*/ 	.byte	0x04, 0x11
        /*0056*/ 	.short	(.L_16 - .L_15)
	.align		4
.L_15:
        /*0058*/ 	.word	index@(element_op)
        /*005c*/ 	.word	0x00000000


	//----- nvinfo : EIATTR_REGCOUNT
	.align		4
.L_16:
        /*0060*/ 	.byte	0x04, 0x2f
        /*0062*/ 	.short	(.L_18 - .L_17)
	.align		4
.L_17:
        /*0064*/ 	.word	index@(compare_memory)
        /*0068*/ 	.word	0x00000008


	//----- nvinfo : EIATTR_FRAME_SIZE
	.align		4
.L_18:
        /*006c*/ 	.byte	0x04, 0x11
        /*006e*/ 	.short	(.L_20 - .L_19)
	.align		4
.L_19:
        /*0070*/ 	.word	index@(compare_memory)
        /*0074*/ 	.word	0x00000000


	//----- nvinfo : EIATTR_REGCOUNT
	.align		4
.L_20:
        /*0078*/ 	.byte	0x04, 0x2f
        /*007a*/ 	.short	(.L_22 - .L_21)
	.align		4
.L_21:
        /*007c*/ 	.word	index@(transpose_naive)
        /*0080*/ 	.word	0x0000000a


	//----- nvinfo : EIATTR_FRAME_SIZE
	.align		4
.L_22:
        /*0084*/ 	.byte	0x04, 0x11
        /*0086*/ 	.short	(.L_24 - .L_23)
	.align		4
.L_23:
        /*0088*/ 	.word	index@(transpose_naive)
        /*008c*/ 	.word	0x00000000


	//----- nvinfo : EIATTR_REGCOUNT
	.align		4
.L_24:
        /*0090*/ 	.byte	0x04, 0x2f
        /*0092*/ 	.short	(.L_26 - .L_25)
	.align		4
.L_25:
        /*0094*/ 	.word	index@(matrix_mul)
        /*0098*/ 	.word	0x00000020


	//----- nvinfo : EIATTR_FRAME_SIZE
	.align		4
.L_26:
        /*009c*/ 	.byte	0x04, 0x11
        /*009e*/ 	.short	(.L_28 - .L_27)
	.align		4
.L_27:
        /*00a0*/ 	.word	index@(matrix_mul)
        /*00a4*/ 	.word	0x00000000


	//----- nvinfo : EIATTR_REGCOUNT
	.align		4
.L_28:
        /*00a8*/ 	.byte	0x04, 0x2f
        /*00aa*/ 	.short	(.L_30 - .L_29)
	.align		4
.L_29:
        /*00ac*/ 	.word	index@(hadamard_prod)
        /*00b0*/ 	.word	0x0000000c


	//----- nvinfo : EIATTR_FRAME_SIZE
	.align		4
.L_30:
        /*00b4*/ 	.byte	0x04, 0x11
        /*00b6*/ 	.short	(.L_32 - .L_31)
	.align		4
.L_31:
        /*00b8*/ 	.word	index@(hadamard_prod)
        /*00bc*/ 	.word	0x00000000


	//----- nvinfo : EIATTR_REGCOUNT
	.align		4
.L_32:
        /*00c0*/ 	.byte	0x04, 0x2f
        /*00c2*/ 	.short	(.L_34 - .L_33)
	.align		4
.L_33:
        /*00c4*/ 	.word	index@(column_reduce)
        /*00c8*/ 	.word	0x00000020


	//----- nvinfo : EIATTR_FRAME_SIZE
	.align		4
.L_34:
        /*00cc*/ 	.byte	0x04, 0x11
        /*00ce*/ 	.short	(.L_36 - .L_35)
	.align		4
.L_35:
        /*00d0*/ 	.word	index@(column_reduce)
        /*00d4*/ 	.word	0x00000000


	//----- nvinfo : EIATTR_MIN_STACK_SIZE
	.align		4
.L_36:
        /*00d8*/ 	.byte	0x04, 0x12
        /*00da*/ 	.short	(.L_38 - .L_37)
	.align		4
.L_37:
        /*00dc*/ 	.word	index@(column_reduce)
        /*00e0*/ 	.word	0x00000000


	//----- nvinfo : EIATTR_MIN_STACK_SIZE
	.align		4
.L_38:
        /*00e4*/ 	.byte	0x04, 0x12
        /*00e6*/ 	.short	(.L_40 - .L_39)
	.align		4
.L_39:
        /*00e8*/ 	.word	index@(hadamard_prod)
        /*00ec*/ 	.word	0x00000000


	//----- nvinfo : EIATTR_MIN_STACK_SIZE
	.align		4
.L_40:
        /*00f0*/ 	.byte	0x04, 0x12
        /*00f2*/ 	.short	(.L_42 - .L_41)
	.align		4
.L_41:
        /*00f4*/ 	.word	index@(matrix_mul)
        /*00f8*/ 	.word	0x00000000


	//----- nvinfo : EIATTR_MIN_STACK_SIZE
	.align		4
.L_42:
        /*00fc*/ 	.byte	0x04, 0x12
        /*00fe*/ 	.short	(.L_44 - .L_43)
	.align		4
.L_43:
        /*0100*/ 	.word	index@(transpose_naive)
        /*0104*/ 	.word	0x00000000


	//----- nvinfo : EIATTR_MIN_STACK_SIZE
	.align		4
.L_44:
        /*0108*/ 	.byte	0x04, 0x12
        /*010a*/ 	.short	(.L_46 - .L_45)
	.align		4
.L_45:
        /*010c*/ 	.word	index@(compare_memory)
        /*0110*/ 	.word	0x00000000


	//----- nvinfo : EIATTR_MIN_STACK_SIZE
	.align		4
.L_46:
        /*0114*/ 	.byte	0x04, 0x12
        /*0116*/ 	.short	(.L_48 - .L_47)
	.align		4
.L_47:
        /*0118*/ 	.word	index@(element_op)
        /*011c*/ 	.word	0x00000000


	//----- nvinfo : EIATTR_MIN_STACK_SIZE
	.align		4
.L_48:
        /*0120*/ 	.byte	0x04, 0x12
        /*0122*/ 	.short	(.L_50 - .L_49)
	.align		4
.L_49:
        /*0124*/ 	.word	index@(vector_add)
        /*0128*/ 	.word	0x00000000


	//----- nvinfo : EIATTR_MIN_STACK_SIZE
	.align		4
.L_50:
        /*012c*/ 	.byte	0x04, 0x12
        /*012e*/ 	.short	(.L_52 - .L_51)
	.align		4
.L_51:
        /*0130*/ 	.word	index@(fill_value)
        /*0134*/ 	.word	0x00000000
.L_52:


//--------------------- .nv.compat                --------------------------
	.section	.nv.compat,"",@"SHT_CUDA_COMPAT_INFO"
	.align	4
        /*0000*/ 	.byte	0x02, 0x09, 0x00, 0x00, 0x02, 0x02, 0x01, 0x00, 0x02, 0x05, 0x05, 0x00, 0x03, 0x07, 0x01, 0x01
        /*0010*/ 	.byte	0x02, 0x03, 0x00, 0x00, 0x02, 0x06, 0x01, 0x00, 0x04, 0x0b, 0x08, 0x00, 0x01, 0x00, 0x00, 0x00
        /*0020*/ 	.byte	0x00, 0x00, 0x00, 0x00


//--------------------- .nv.info.column_reduce    --------------------------
	.section	.nv.info.column_reduce,"",@"SHT_CUDA_INFO"
	.sectionflags	@""
	.align	4


	//----- nvinfo : EIATTR_CUDA_API_VERSION
	.align		4
        /*0000*/ 	.byte	0x04, 0x37
        /*0002*/ 	.short	(.L_54 - .L_53)
.L_53:
        /*0004*/ 	.word	0x00000082


	//----- nvinfo : EIATTR_KPARAM_INFO
	.align		4
.L_54:
        /*0008*/ 	.byte	0x04, 0x17
        /*000a*/ 	.short	(.L_56 - .L_55)
.L_55:
        /*000c*/ 	.word	0x00000000
        /*0010*/ 	.short	0x0003
        /*0012*/ 	.short	0x0014
        /*0014*/ 	.byte	0x00, 0xf0, 0x11, 0x00


	//----- nvinfo : EIATTR_KPARAM_INFO
	.align		4
.L_56:
        /*0018*/ 	.byte	0x04, 0x17
        /*001a*/ 	.short	(.L_58 - .L_57)
.L_57:
        /*001c*/ 	.word	0x00000000
        /*0020*/ 	.short	0x0002
        /*0022*/ 	.short	0x0010
        /*0024*/ 	.byte	0x00, 0xf0, 0x11, 0x00


	//----- nvinfo : EIATTR_KPARAM_INFO
	.align		4
.L_58:
        /*0028*/ 	.byte	0x04, 0x17
        /*002a*/ 	.short	(.L_60 - .L_59)
.L_59:
        /*002c*/ 	.word	0x00000000
        /*0030*/ 	.short	0x0001
        /*0032*/ 	.short	0x0008
        /*0034*/ 	.byte	0x00, 0xf5, 0x21, 0x00


	//----- nvinfo : EIATTR_KPARAM_INFO
	.align		4
.L_60:
        /*0038*/ 	.byte	0x04, 0x17
        /*003a*/ 	.short	(.L_62 - .L_61)
.L_61:
        /*003c*/ 	.word	0x00000000
        /*0040*/ 	.short	0x0000
        /*0042*/ 	.short	0x0000
        /*0044*/ 	.byte	0x00, 0xf5, 0x21, 0x00


	//----- nvinfo : EIATTR_SPARSE_MMA_MASK
	.align		4
.L_62:
        /*0048*/ 	.byte	0x03, 0x50
        /*004a*/ 	.short	0x0000


	//----- nvinfo : EIATTR_MAXREG_COUNT
	.align		4
        /*004c*/ 	.byte	0x03, 0x1b
        /*004e*/ 	.short	0x00ff


	//----- nvinfo : EIATTR_MERCURY_ISA_VERSION
	.align		4
        /*0050*/ 	.byte	0x03, 0x5f
        /*0052*/ 	.short	0x0101


	//----- nvinfo : EIATTR_VRC_CTA_INIT_COUNT
	.align		4
        /*0054*/ 	.byte	0x02, 0x4a
	.zero		1
	.zero		1


	//----- nvinfo : EIATTR_EXIT_INSTR_OFFSETS
	.align		4
        /*0058*/ 	.byte	0x04, 0x1c
        /*005a*/ 	.short	(.L_64 - .L_63)


	//   ....[0]....
.L_63:
        /*005c*/ 	.word	0x00000070


	//   ....[1]....
        /*0060*/ 	.word	0x000008e0


	//----- nvinfo : EIATTR_CBANK_PARAM_SIZE
	.align		4
.L_64:
        /*0064*/ 	.byte	0x03, 0x19
        /*0066*/ 	.short	0x0018


	//----- nvinfo : EIATTR_PARAM_CBANK
	.align		4
        /*0068*/ 	.byte	0x04, 0x0a
        /*006a*/ 	.short	(.L_66 - .L_65)
	.align		4
.L_65:
        /*006c*/ 	.word	index@(.nv.constant0.column_reduce)
        /*0070*/ 	.short	0x0380
        /*0072*/ 	.short	0x0018


	//----- nvinfo : EIATTR_SW_WAR
	.align		4
.L_66:
        /*0074*/ 	.byte	0x04, 0x36
        /*0076*/ 	.short	(.L_68 - .L_67)
.L_67:
        /*0078*/ 	.word	0x00000008
.L_68:


//--------------------- .nv.info.hadamard_prod    --------------------------
	.section	.nv.info.hadamard_prod,"",@"SHT_CUDA_INFO"
	.sectionflags	@""
	.align	4


	//----- nvinfo : EIATTR_CUDA_API_VERSION
	.align		4
        /*0000*/ 	.byte	0x04, 0x37
        /*0002*/ 	.short	(.L_70 - .L_69)
.L_69:
        /*0004*/ 	.word	0x00000082


	//----- nvinfo : EIATTR_KPARAM_INFO
	.align		4
.L_70:
        /*0008*/ 	.byte	0x04, 0x17
        /*000a*/ 	.short	(.L_72 - .L_71)
.L_71:
        /*000c*/ 	.word	0x00000000
        /*0010*/ 	.short	0x0003
        /*0012*/ 	.short	0x0018
        /*0014*/ 	.byte	0x00, 0xf0, 0x11, 0x00


	//----- nvinfo : EIATTR_KPARAM_INFO
	.align		4
.L_72:
        /*0018*/ 	.byte	0x04, 0x17
        /*001a*/ 	.short	(.L_74 - .L_73)
.L_73:
        /*001c*/ 	.word	0x00000000
        /*0020*/ 	.short	0x0002
        /*0022*/ 	.short	0x0010
        /*0024*/ 	.byte	0x00, 0xf5, 0x21, 0x00


	//----- nvinfo : EIATTR_KPARAM_INFO
	.align		4
.L_74:
        /*0028*/ 	.byte	0x04, 0x17
        /*002a*/ 	.short	(.L_76 - .L_75)
.L_75:
        /*002c*/ 	.word	0x00000000
        /*0030*/ 	.short	0x0001
        /*0032*/ 	.short	0x0008
        /*0034*/ 	.byte	0x00, 0xf5, 0x21, 0x00


	//----- nvinfo : EIATTR_KPARAM_INFO
	.align		4
.L_76:
        /*0038*/ 	.byte	0x04, 0x17
        /*003a*/ 	.short	(.L_78 - .L_77)
.L_77:
        /*003c*/ 	.word	0x00000000
        /*0040*/ 	.short	0x0000
        /*0042*/ 	.short	0x0000
        /*0044*/ 	.byte	0x00, 0xf5, 0x21, 0x00


	//----- nvinfo : EIATTR_SPARSE_MMA_MASK
	.align		4
.L_78:
        /*0048*/ 	.byte	0x03, 0x50
        /*004a*/ 	.short	0x0000


	//----- nvinfo : EIATTR_MAXREG_COUNT
	.align		4
        /*004c*/ 	.byte	0x03, 0x1b
        /*004e*/ 	.short	0x00ff


	//----- nvinfo : EIATTR_MERCURY_ISA_VERSION
	.align		4
        /*0050*/ 	.byte	0x03, 0x5f
        /*0052*/ 	.short	0x0101


	//----- nvinfo : EIATTR_VRC_CTA_INIT_COUNT
	.align		4
        /*0054*/ 	.byte	0x02, 0x4a
	.zero		1
	.zero		1


	//----- nvinfo : EIATTR_EXIT_INSTR_OFFSETS
	.align		4
        /*0058*/ 	.byte	0x04, 0x1c
        /*005a*/ 	.short	(.L_80 - .L_79)


	//   ....[0]....
.L_79:
        /*005c*/ 	.word	0x00000070


	//   ....[1]....
        /*0060*/ 	.word	0x00000130


	//----- nvinfo : EIATTR_CBANK_PARAM_SIZE
	.align		4
.L_80:
        /*0064*/ 	.byte	0x03, 0x19
        /*0066*/ 	.short	0x001c


	//----- nvinfo : EIATTR_PARAM_CBANK
	.align		4
        /*0068*/ 	.byte	0x04, 0x0a
        /*006a*/ 	.short	(.L_82 - .L_81)
	.align		4
.L_81:
        /*006c*/ 	.word	index@(.nv.constant0.hadamard_prod)
        /*0070*/ 	.short	0x0380
        /*0072*/ 	.short	0x001c


	//----- nvinfo : EIATTR_SW_WAR
	.align		4
.L_82:
        /*0074*/ 	.byte	0x04, 0x36
        /*0076*/ 	.short	(.L_84 - .L_83)
.L_83:
        /*0078*/ 	.word	0x00000008
.L_84:


//--------------------- .nv.info.matrix_mul       --------------------------
	.section	.nv.info.matrix_mul,"",@"SHT_CUDA_INFO"
	.sectionflags	@""
	.align	4


	//----- nvinfo : EIATTR_CUDA_API_VERSION
	.align		4
        /*0000*/ 	.byte	0x04, 0x37
        /*0002*/ 	.short	(.L_86 - .L_85)
.L_85:
        /*0004*/ 	.word	0x00000082


	//----- nvinfo : EIATTR_KPARAM_INFO
	.align		4
.L_86:
        /*0008*/ 	.byte	0x04, 0x17
        /*000a*/ 	.short	(.L_88 - .L_87)
.L_87:
        /*000c*/ 	.word	0x00000000
        /*0010*/ 	.short	0x0005
        /*0012*/ 	.short	0x0020
        /*0014*/ 	.byte	0x00, 0xf0, 0x11, 0x00


	//----- nvinfo : EIATTR_KPARAM_INFO
	.align		4
.L_88:
        /*0018*/ 	.byte	0x04, 0x17
        /*001a*/ 	.short	(.L_90 - .L_89)
.L_89:
        /*001c*/ 	.word	0x00000000
        /*0020*/ 	.short	0x0004
        /*0022*/ 	.short	0x001c
        /*0024*/ 	.byte	0x00, 0xf0, 0x11, 0x00


	//----- nvinfo : EIATTR_KPARAM_INFO
	.align		4
.L_90:
        /*0028*/ 	.byte	0x04, 0x17
        /*002a*/ 	.short	(.L_92 - .L_91)
.L_91:
        /*002c*/ 	.word	0x00000000
        /*0030*/ 	.short	0x0003
        /*0032*/ 	.short	0x0018
        /*0034*/ 	.byte	0x00, 0xf0, 0x11, 0x00


	//----- nvinfo : EIATTR_KPARAM_INFO
	.align		4
.L_92:
        /*0038*/ 	.byte	0x04, 0x17
        /*003a*/ 	.short	(.L_94 - .L_93)
.L_93:
        /*003c*/ 	.word	0x00000000
        /*0040*/ 	.short	0x0002
        /*0042*/ 	.short	0x0010
        /*0044*/ 	.byte	0x00, 0xf5, 0x21, 0x00


	//----- nvinfo : EIATTR_KPARAM_INFO
	.align		4
.L_94:
        /*0048*/ 	.byte	0x04, 0x17
        /*004a*/ 	.short	(.L_96 - .L_95)
.L_95:
        /*004c*/ 	.word	0x00000000
        /*0050*/ 	.short	0x0001
        /*0052*/ 	.short	0x0008
        /*0054*/ 	.byte	0x00, 0xf5, 0x21, 0x00


	//----- nvinfo : EIATTR_KPARAM_INFO
	.align		4
.L_96:
        /*0058*/ 	.byte	0x04, 0x17
        /*005a*/ 	.short	(.L_98 - .L_97)
.L_97:
        /*005c*/ 	.word	0x00000000
        /*0060*/ 	.short	0x0000
        /*0062*/ 	.short	0x0000
        /*0064*/ 	.byte	0x00, 0xf5, 0x21, 0x00


	//----- nvinfo : EIATTR_SPARSE_MMA_MASK
	.align		4
.L_98:
        /*0068*/ 	.byte	0x03, 0x50
        /*006a*/ 	.short	0x0000


	//----- nvinfo : EIATTR_MAXREG_COUNT
	.align		4
        /*006c*/ 	.byte	0x03, 0x1b
        /*006e*/ 	.short	0x00ff


	//----- nvinfo : EIATTR_NUM_BARRIERS
	.align		4
        /*0070*/ 	.byte	0x02, 0x4c
        /*0072*/ 	.byte	0x01
	.zero		1


	//----- nvinfo : EIATTR_MERCURY_ISA_VERSION
	.align		4
        /*0074*/ 	.byte	0x03, 0x5f
        /*0076*/ 	.short	0x0101


	//----- nvinfo : EIATTR_VRC_CTA_INIT_COUNT
	.align		4
        /*0078*/ 	.byte	0x02, 0x4a
	.zero		1
	.zero		1


	//----- nvinfo : EIATTR_EXIT_INSTR_OFFSETS
	.align		4
        /*007c*/ 	.byte	0x04, 0x1c
        /*007e*/ 	.short	(.L_100 - .L_99)


	//   ....[0]....
.L_99:
        /*0080*/ 	.word	0x000005e0


	//   ....[1]....
        /*0084*/ 	.word	0x00000630


	//----- nvinfo : EIATTR_CBANK_PARAM_SIZE
	.align		4
.L_100:
        /*0088*/ 	.byte	0x03, 0x19
        /*008a*/ 	.short	0x0024


	//----- nvinfo : EIATTR_PARAM_CBANK
	.align		4
        /*008c*/ 	.byte	0x04, 0x0a
        /*008e*/ 	.short	(.L_102 - .L_101)
	.align		4
.L_101:
        /*0090*/ 	.word	index@(.nv.constant0.matrix_mul)
        /*0094*/ 	.short	0x0380
        /*0096*/ 	.short	0x0024


	//----- nvinfo : EIATTR_SW_WAR
	.align		4
.L_102:
        /*0098*/ 	.byte	0x04, 0x36
        /*009a*/ 	.short	(.L_104 - .L_103)
.L_103:
        /*009c*/ 	.word	0x00000008
.L_104:


//--------------------- .nv.info.transpose_naive  --------------------------
	.section	.nv.info.transpose_naive,"",@"SHT_CUDA_INFO"
	.sectionflags	@""
	.align	4


	//----- nvinfo : EIATTR_CUDA_API_VERSION
	.align		4
        /*0000*/ 	.byte	0x04, 0x37
        /*0002*/ 	.short	(.L_106 - .L_105)
.L_105:
        /*0004*/ 	.word	0x00000082


	//----- nvinfo : EIATTR_KPARAM_INFO
	.align		4
.L_106:
        /*0008*/ 	.byte	0x04, 0x17
        /*000a*/ 	.short	(.L_108 - .L_107)
.L_107:
        /*000c*/ 	.word	0x00000000
        /*0010*/ 	.short	0x0003
        /*0012*/ 	.short	0x0014
        /*0014*/ 	.byte	0x00, 0xf0, 0x11, 0x00


	//----- nvinfo : EIATTR_KPARAM_INFO
	.align		4
.L_108:
        /*0018*/ 	.byte	0x04, 0x17
        /*001a*/ 	.short	(.L_110 - .L_109)
.L_109:
        /*001c*/ 	.word	0x00000000
        /*0020*/ 	.short	0x0002
        /*0022*/ 	.short	0x0010
        /*0024*/ 	.byte	0x00, 0xf0, 0x11, 0x00


	//----- nvinfo : EIATTR_KPARAM_INFO
	.align		4
.L_110:
        /*0028*/ 	.byte	0x04, 0x17
        /*002a*/ 	.short	(.L_112 - .L_111)
.L_111:
        /*002c*/ 	.word	0x00000000
        /*0030*/ 	.short	0x0001
        /*0032*/ 	.short	0x0008
        /*0034*/ 	.byte	0x00, 0xf5, 0x21, 0x00


	//----- nvinfo : EIATTR_KPARAM_INFO
	.align		4
.L_112:
        /*0038*/ 	.byte	0x04, 0x17
        /*003a*/ 	.short	(.L_114 - .L_113)
.L_113:
        /*003c*/ 	.word	0x00000000
        /*0040*/ 	.short	0x0000
        /*0042*/ 	.short	0x0000
        /*0044*/ 	.byte	0x00, 0xf5, 0x21, 0x00


	//----- nvinfo : EIATTR_SPARSE_MMA_MASK
	.align		4
.L_114:
        /*0048*/ 	.byte	0x03, 0x50
        /*004a*/ 	.short	0x0000


	//----- nvinfo : EIATTR_MAXREG_COUNT
	.align		4
        /*004c*/ 	.byte	0x03, 0x1b
        /*004e*/ 	.short	0x00ff


	//----- nvinfo : EIATTR_MERCURY_ISA_VERSION
	.align		4
        /*0050*/ 	.byte	0x03, 0x5f
        /*0052*/ 	.short	0x0101


	//----- nvinfo : EIATTR_VRC_CTA_INIT_COUNT
	.align		4
        /*0054*/ 	.byte	0x02, 0x4a
	.zero		1
	.zero		1


	//----- nvinfo : EIATTR_EXIT_INSTR_OFFSETS
	.align		4
        /*0058*/ 	.byte	0x04, 0x1c
        /*005a*/ 	.short	(.L_116 - .L_115)


	//   ....[0]....
.L_115:
        /*005c*/ 	.word	0x000000c0


	//   ....[1]....
        /*0060*/ 	.word	0x00000160


	//----- nvinfo : EIATTR_CBANK_PARAM_SIZE
	.align		4
.L_116:
        /*0064*/ 	.byte	0x03, 0x19
        /*0066*/ 	.short	0x0018


	//----- nvinfo : EIATTR_PARAM_CBANK
	.align		4
        /*0068*/ 	.byte	0x04, 0x0a
        /*006a*/ 	.short	(.L_118 - .L_117)
	.align		4
.L_117:
        /*006c*/ 	.word	index@(.nv.constant0.transpose_naive)
        /*0070*/ 	.short	0x0380
        /*0072*/ 	.short	0x0018


	//----- nvinfo : EIATTR_SW_WAR
	.align		4
.L_118:
        /*0074*/ 	.byte	0x04, 0x36
        /*0076*/ 	.short	(.L_120 - .L_119)
.L_119:
        /*0078*/ 	.word	0x00000008
.L_120:


//--------------------- .nv.info.compare_memory   --------------------------
	.section	.nv.info.compare_memory,"",@"SHT_CUDA_INFO"
	.sectionflags	@""
	.align	4


	//----- nvinfo : EIATTR_CUDA_API_VERSION
	.align		4
        /*0000*/ 	.byte	0x04, 0x37
        /*0002*/ 	.short	(.L_122 - .L_121)
.L_121:
        /*0004*/ 	.word	0x00000082


	//----- nvinfo : EIATTR_KPARAM_INFO
	.align		4
.L_122:
        /*0008*/ 	.byte	0x04, 0x17
        /*000a*/ 	.short	(.L_124 - .L_123)
.L_123:
        /*000c*/ 	.word	0x00000000
        /*0010*/ 	.short	0x0003
        /*0012*/ 	.short	0x0018
        /*0014*/ 	.byte	0x00, 0xf5, 0x21, 0x00


	//----- nvinfo : EIATTR_KPARAM_INFO
	.align		4
.L_124:
        /*0018*/ 	.byte	0x04, 0x17
        /*001a*/ 	.short	(.L_126 - .L_125)
.L_125:
        /*001c*/ 	.word	0x00000000
        /*0020*/ 	.short	0x0002
        /*0022*/ 	.short	0x0010
        /*0024*/ 	.byte	0x00, 0xf0, 0x21, 0x00


	//----- nvinfo : EIATTR_KPARAM_INFO
	.align		4
.L_126:
        /*0028*/ 	.byte	0x04, 0x17
        /*002a*/ 	.short	(.L_128 - .L_127)
.L_127:
        /*002c*/ 	.word	0x00000000
        /*0030*/ 	.short	0x0001
        /*0032*/ 	.short	0x0008
        /*0034*/ 	.byte	0x00, 0xf5, 0x21, 0x00


	//----- nvinfo : EIATTR_KPARAM_INFO
	.align		4
.L_128:
        /*0038*/ 	.byte	0x04, 0x17
        /*003a*/ 	.short	(.L_130 - .L_129)
.L_129:
        /*003c*/ 	.word	0x00000000
        /*0040*/ 	.short	0x0000
        /*0042*/ 	.short	0x0000
        /*0044*/ 	.byte	0x00, 0xf5, 0x21, 0x00


	//----- nvinfo : EIATTR_SPARSE_MMA_MASK
	.align		4
.L_130:
        /*0048*/ 	.byte	0x03, 0x50
        /*004a*/ 	.short	0x0000


	//----- nvinfo : EIATTR_MAXREG_COUNT
	.align		4
        /*004c*/ 	.byte	0x03, 0x1b
        /*004e*/ 	.short	0x00ff


	//----- nvinfo : EIATTR_MERCURY_ISA_VERSION
	.align		4
        /*0050*/ 	.byte	0x03, 0x5f
        /*0052*/ 	.short	0x0101


	//----- nvinfo : EIATTR_VRC_CTA_INIT_COUNT
	.align		4
        /*0054*/ 	.byte	0x02, 0x4a
	.zero		1
	.zero		1


	//----- nvinfo : EIATTR_EXIT_INSTR_OFFSETS
	.align		4
        /*0058*/ 	.byte	0x04, 0x1c
        /*005a*/ 	.short	(.L_132 - .L_131)


	//   ....[0]....
.L_131:
        /*005c*/ 	.word	0x00000080


	//   ....[1]....
        /*0060*/ 	.word	0x00000150


	//   ....[2]....
        /*0064*/ 	.word	0x00000190


	//----- nvinfo : EIATTR_CBANK_PARAM_SIZE
	.align		4
.L_132:
        /*0068*/ 	.byte	0x03, 0x19
        /*006a*/ 	.short	0x0020


	//----- nvinfo : EIATTR_PARAM_CBANK
	.align		4
        /*006c*/ 	.byte	0x04, 0x0a
        /*006e*/ 	.short	(.L_134 - .L_133)
	.align		4
.L_133:
        /*0070*/ 	.word	index@(.nv.constant0.compare_memory)
        /*0074*/ 	.short	0x0380
        /*0076*/ 	.short	0x0020


	//----- nvinfo : EIATTR_SW_WAR
	.align		4
.L_134:
        /*0078*/ 	.byte	0x04, 0x36
        /*007a*/ 	.short	(.L_136 - .L_135)
.L_135:
        /*007c*/ 	.word	0x00000008
.L_136:


//--------------------- .nv.info.element_op       --------------------------
	.section	.nv.info.element_op,"",@"SHT_CUDA_INFO"
	.sectionflags	@""
	.align	4


	//----- nvinfo : EIATTR_CUDA_API_VERSION
	.align		4
        /*0000*/ 	.byte	0x04, 0x37
        /*0002*/ 	.short	(.L_138 - .L_137)
.L_137:
        /*0004*/ 	.word	0x00000082


	//----- nvinfo : EIATTR_KPARAM_INFO
	.align		4
.L_138:
        /*0008*/ 	.byte	0x04, 0x17
        /*000a*/ 	.short	(.L_140 - .L_139)
.L_139:
        /*000c*/ 	.word	0x00000000
        /*0010*/ 	.short	0x0004
        /*0012*/ 	.short	0x0018
        /*0014*/ 	.byte	0x00, 0xf0, 0x11, 0x00


	//----- nvinfo : EIATTR_KPARAM_INFO
	.align		4
.L_140:
        /*0018*/ 	.byte	0x04, 0x17
        /*001a*/ 	.short	(.L_142 - .L_141)
.L_141:
        /*001c*/ 	.word	0x00000000
        /*0020*/ 	.short	0x0003
        /*0022*/ 	.short	0x0014
        /*0024*/ 	.byte	0x00, 0xf0, 0x11, 0x00


	//----- nvinfo : EIATTR_KPARAM_INFO
	.align		4
.L_142:
        /*0028*/ 	.byte	0x04, 0x17
        /*002a*/ 	.short	(.L_144 - .L_143)
.L_143:
        /*002c*/ 	.word	0x00000000
        /*0030*/ 	.short	0x0002
        /*0032*/ 	.short	0x0010
        /*0034*/ 	.byte	0x00, 0xf0, 0x11, 0x00


	//----- nvinfo : EIATTR_KPARAM_INFO
	.align		4
.L_144:
        /*0038*/ 	.byte	0x04, 0x17
        /*003a*/ 	.short	(.L_146 - .L_145)
.L_145:
        /*003c*/ 	.word	0x00000000
        /*0040*/ 	.short	0x0001
        /*0042*/ 	.short	0x0008
        /*0044*/ 	.byte	0x00, 0xf5, 0x21, 0x00


	//----- nvinfo : EIATTR_KPARAM_INFO
	.align		4
.L_146:
        /*0048*/ 	.byte	0x04, 0x17
        /*004a*/ 	.short	(.L_148 - .L_147)
.L_147:
        /*004c*/ 	.word	0x00000000
        /*0050*/ 	.short	0x0000
        /*0052*/ 	.short	0x0000
        /*0054*/ 	.byte	0x00, 0xf5, 0x21, 0x00


	//----- nvinfo : EIATTR_SPARSE_MMA_MASK
	.align		4
.L_148:
        /*0058*/ 	.byte	0x03, 0x50
        /*005a*/ 	.short	0x0000


	//----- nvinfo : EIATTR_MAXREG_COUNT
	.align		4
        /*005c*/ 	.byte	0x03, 0x1b
        /*005e*/ 	.short	0x00ff


	//----- nvinfo : EIATTR_MERCURY_ISA_VERSION
	.align		4
        /*0060*/ 	.byte	0x03, 0x5f
        /*0062*/ 	.short	0x0101


	//----- nvinfo : EIATTR_VRC_CTA_INIT_COUNT
	.align		4
        /*0064*/ 	.byte	0x02, 0x4a
	.zero		1
	.zero		1


	//----- nvinfo : EIATTR_EXIT_INSTR_OFFSETS
	.align		4
        /*0068*/ 	.byte	0x04, 0x1c
        /*006a*/ 	.short	(.L_150 - .L_149)


	//   ....[0]....
.L_149:
        /*006c*/ 	.word	0x00000070


	//   ....[1]....
        /*0070*/ 	.word	0x000001b0


	//   ....[2]....
        /*0074*/ 	.word	0x000002c0


	//   ....[3]....
        /*0078*/ 	.word	0x00000b50


	//   ....[4]....
        /*007c*/ 	.word	0x00001370


	//   ....[5]....
        /*0080*/ 	.word	0x00001570


	//   ....[6]....
        /*0084*/ 	.word	0x00001d50


	//   ....[7]....
        /*0088*/ 	.word	0x00001fc0


	//   ....[8]....
        /*008c*/ 	.word	0x000021d0


	//   ....[9]....
        /*0090*/ 	.word	0x00002390


	//   ....[10]....
        /*0094*/ 	.word	0x000025b0


	//----- nvinfo : EIATTR_INDIRECT_BRANCH_TARGETS
	.align		4
.L_150:
        /*0098*/ 	.byte	0x04, 0x34
        /*009a*/ 	.short	(.L_152 - .L_151)


	//   ....[0]....
.L_151:
        /*009c*/ 	.word	.L_x_56@srel
        /*00a0*/ 	.short	0x0
        /*00a2*/ 	.short	0x0
        /*00a4*/ 	.word	0x3
        /*00a8*/ 	.word	.L_x_57@srel
        /*00ac*/ 	.word	.L_x_58@srel
        /*00b0*/ 	.word	.L_x_59@srel


	//   ....[1]....
        /*00b4*/ 	.word	.L_x_60@srel
        /*00b8*/ 	.short	0x0
        /*00ba*/ 	.short	0x0
        /*00bc*/ 	.word	0x3
        /*00c0*/ 	.word	.L_x_61@srel
        /*00c4*/ 	.word	.L_x_62@srel
        /*00c8*/ 	.word	.L_x_59@srel


	//   ....[2]....
        /*00cc*/ 	.word	.L_x_64@srel
        /*00d0*/ 	.short	0x0
        /*00d2*/ 	.short	0x0
        /*00d4*/ 	.word	0x3
        /*00d8*/ 	.word	.L_x_65@srel
        /*00dc*/ 	.word	.L_x_66@srel
        /*00e0*/ 	.word	.L_x_59@srel


	//   ....[3]....
        /*00e4*/ 	.word	.L_x_68@srel
        /*00e8*/ 	.short	0x0
        /*00ea*/ 	.short	0x0
        /*00ec*/ 	.word	0x4
        /*00f0*/ 	.word	.L_x_69@srel
        /*00f4*/ 	.word	.L_x_70@srel
        /*00f8*/ 	.word	.L_x_71@srel
        /*00fc*/ 	.word	.L_x_59@srel


	//----- nvinfo : EIATTR_CRS_STACK_SIZE
	.align		4
.L_152:
        /*0100*/ 	.byte	0x04, 0x1e
        /*0102*/ 	.short	(.L_154 - .L_153)
.L_153:
        /*0104*/ 	.word	0x00000000


	//----- nvinfo : EIATTR_CBANK_PARAM_SIZE
	.align		4
.L_154:
        /*0108*/ 	.byte	0x03, 0x19
        /*010a*/ 	.short	0x001c


	//----- nvinfo : EIATTR_PARAM_CBANK
	.align		4
        /*010c*/ 	.byte	0x04, 0x0a
        /*010e*/ 	.short	(.L_156 - .L_155)
	.align		4
.L_155:
        /*0110*/ 	.word	index@(.nv.constant0.element_op)
        /*0114*/ 	.short	0x0380
        /*0116*/ 	.short	0x001c


	//----- nvinfo : EIATTR_SW_WAR
	.align		4
.L_156:
        /*0118*/ 	.byte	0x04, 0x36
        /*011a*/ 	.short	(.L_158 - .L_157)
.L_157:
        /*011c*/ 	.word	0x00000008
.L_158:


//--------------------- .nv.info.vector_add       --------------------------
	.section	.nv.info.vector_add,"",@"SHT_CUDA_INFO"
	.sectionflags	@""
	.align	4


	//----- nvinfo : EIATTR_CUDA_API_VERSION
	.align		4
        /*0000*/ 	.byte	0x04, 0x37
        /*0002*/ 	.short	(.L_160 - .L_159)
.L_159:
        /*0004*/ 	.word	0x00000082


	//----- nvinfo : EIATTR_KPARAM_INFO
	.align		4
.L_160:
        /*0008*/ 	.byte	0x04, 0x17
        /*000a*/ 	.short	(.L_162 - .L_161)
.L_161:
        /*000c*/ 	.word	0x00000000
        /*0010*/ 	.short	0x0004
        /*0012*/ 	.short	0x001c
        /*0014*/ 	.byte	0x00, 0xf0, 0x11, 0x00


	//----- nvinfo : EIATTR_KPARAM_INFO
	.align		4
.L_162:
        /*0018*/ 	.byte	0x04, 0x17
        /*001a*/ 	.short	(.L_164 - .L_163)
.L_163:
        /*001c*/ 	.word	0x00000000
        /*0020*/ 	.short	0x0003
        /*0022*/ 	.short	0x0018
        /*0024*/ 	.byte	0x00, 0xf0, 0x11, 0x00


	//----- nvinfo : EIATTR_KPARAM_INFO
	.align		4
.L_164:
        /*0028*/ 	.byte	0x04, 0x17
        /*002a*/ 	.short	(.L_166 - .L_165)
.L_165:
        /*002c*/ 	.word	0x00000000
        /*0030*/ 	.short	0x0002
        /*0032*/ 	.short	0x0010
        /*0034*/ 	.byte	0x00, 0xf5, 0x21, 0x00


	//----- nvinfo : EIATTR_KPARAM_INFO
	.align		4
.L_166:
        /*0038*/ 	.byte	0x04, 0x17
        /*003a*/ 	.short	(.L_168 - .L_167)
.L_167:
        /*003c*/ 	.word	0x00000000
        /*0040*/ 	.short	0x0001
        /*0042*/ 	.short	0x0008
        /*0044*/ 	.byte	0x00, 0xf5, 0x21, 0x00


	//----- nvinfo : EIATTR_KPARAM_INFO
	.align		4
.L_168:
        /*0048*/ 	.byte	0x04, 0x17
        /*004a*/ 	.short	(.L_170 - .L_169)
.L_169:
        /*004c*/ 	.word	0x00000000
        /*0050*/ 	.short	0x0000
        /*0052*/ 	.short	0x0000
        /*0054*/ 	.byte	0x00, 0xf5, 0x21, 0x00


	//----- nvinfo : EIATTR_SPARSE_MMA_MASK
	.align		4
.L_170:
        /*0058*/ 	.byte	0x03, 0x50
        /*005a*/ 	.short	0x0000


	//----- nvinfo : EIATTR_MAXREG_COUNT
	.align		4
        /*005c*/ 	.byte	0x03, 0x1b
        /*005e*/ 	.short	0x00ff


	//----- nvinfo : EIATTR_MERCURY_ISA_VERSION
	.align		4
        /*0060*/ 	.byte	0x03, 0x5f
        /*0062*/ 	.short	0x0101


	//----- nvinfo : EIATTR_VRC_CTA_INIT_COUNT
	.align		4
        /*0064*/ 	.byte	0x02, 0x4a
	.zero		1
	.zero		1


	//----- nvinfo : EIATTR_EXIT_INSTR_OFFSETS
	.align		4
        /*0068*/ 	.byte	0x04, 0x1c
        /*006a*/ 	.short	(.L_172 - .L_171)


	//   ....[0]....
.L_171:
        /*006c*/ 	.word	0x00000070


	//   ....[1]....
        /*0070*/ 	.word	0x00000160


	//   ....[2]....
        /*0074*/ 	.word	0x00000210


	//----- nvinfo : EIATTR_CBANK_PARAM_SIZE
	.align		4
.L_172:
        /*0078*/ 	.byte	0x03, 0x19
        /*007a*/ 	.short	0x0020


	//----- nvinfo : EIATTR_PARAM_CBANK
	.align		4
        /*007c*/ 	.byte	0x04, 0x0a
        /*007e*/ 	.short	(.L_174 - .L_173)
	.align		4
.L_173:
        /*0080*/ 	.word	index@(.nv.constant0.vector_add)
        /*0084*/ 	.short	0x0380
        /*0086*/ 	.short	0x0020


	//----- nvinfo : EIATTR_SW_WAR
	.align		4
.L_174:
        /*0088*/ 	.byte	0x04, 0x36
        /*008a*/ 	.short	(.L_176 - .L_175)
.L_175:
        /*008c*/ 	.word	0x00000008
.L_176:


//--------------------- .nv.info.fill_value       --------------------------
	.section	.nv.info.fill_value,"",@"SHT_CUDA_INFO"
	.sectionflags	@""
	.align	4


	//----- nvinfo : EIATTR_CUDA_API_VERSION
	.align		4
        /*0000*/ 	.byte	0x04, 0x37
        /*0002*/ 	.short	(.L_178 - .L_177)
.L_177:
        /*0004*/ 	.word	0x00000082


	//----- nvinfo : EIATTR_KPARAM_INFO
	.align		4
.L_178:
        /*0008*/ 	.byte	0x04, 0x17
        /*000a*/ 	.short	(.L_180 - .L_179)
.L_179:
        /*000c*/ 	.word	0x00000000
        /*0010*/ 	.short	0x0002
        /*0012*/ 	.short	0x000c
        /*0014*/ 	.byte	0x00, 0xf0, 0x11, 0x00


	//----- nvinfo : EIATTR_KPARAM_INFO
	.align		4
.L_180:
        /*0018*/ 	.byte	0x04, 0x17
        /*001a*/ 	.short	(.L_182 - .L_181)
.L_181:
        /*001c*/ 	.word	0x00000000
        /*0020*/ 	.short	0x0001
        /*0022*/ 	.short	0x0008
        /*0024*/ 	.byte	0x00, 0xf0, 0x11, 0x00


	//----- nvinfo : EIATTR_KPARAM_INFO
	.align		4
.L_182:
        /*0028*/ 	.byte	0x04, 0x17
        /*002a*/ 	.short	(.L_184 - .L_183)
.L_183:
        /*002c*/ 	.word	0x00000000
        /*0030*/ 	.short	0x0000
        /*0032*/ 	.short	0x0000
        /*0034*/ 	.byte	0x00, 0xf5, 0x21, 0x00


	//----- nvinfo : EIATTR_SPARSE_MMA_MASK
	.align		4
.L_184:
        /*0038*/ 	.byte	0x03, 0x50
        /*003a*/ 	.short	0x0000


	//----- nvinfo : EIATTR_MAXREG_COUNT
	.align		4
        /*003c*/ 	.byte	0x03, 0x1b
        /*003e*/ 	.short	0x00ff


	//----- nvinfo : EIATTR_MERCURY_ISA_VERSION
	.align		4
        /*0040*/ 	.byte	0x03, 0x5f
        /*0042*/ 	.short	0x0101


	//----- nvinfo : EIATTR_VRC_CTA_INIT_COUNT
	.align		4
        /*0044*/ 	.byte	0x02, 0x4a
	.zero		1
	.zero		1


	//----- nvinfo : EIATTR_EXIT_INSTR_OFFSETS
	.align		4
        /*0048*/ 	.byte	0x04, 0x1c
        /*004a*/ 	.short	(.L_186 - .L_185)


	//   ....[0]....
.L_185:
        /*004c*/ 	.word	0x00000070


	//   ....[1]....
        /*0050*/ 	.word	0x000000d0


	//----- nvinfo : EIATTR_CBANK_PARAM_SIZE
	.align		4
.L_186:
        /*0054*/ 	.byte	0x03, 0x19
        /*0056*/ 	.short	0x0010


	//----- nvinfo : EIATTR_PARAM_CBANK
	.align		4
        /*0058*/ 	.byte	0x04, 0x0a
        /*005a*/ 	.short	(.L_188 - .L_187)
	.align		4
.L_187:
        /*005c*/ 	.word	index@(.nv.constant0.fill_value)
        /*0060*/ 	.short	0x0380
        /*0062*/ 	.short	0x0010


	//----- nvinfo : EIATTR_SW_WAR
	.align		4
.L_188:
        /*0064*/ 	.byte	0x04, 0x36
        /*0066*/ 	.short	(.L_190 - .L_189)
.L_189:
        /*0068*/ 	.word	0x00000008
.L_190:


//--------------------- .nv.callgraph             --------------------------
	.section	.nv.callgraph,"",@"SHT_CUDA_CALLGRAPH"
	.align	4
	.sectionentsize	8
	.align		4
        /*0000*/ 	.word	0x00000000
	.align		4
        /*0004*/ 	.word	0xffffffff
	.align		4
        /*0008*/ 	.word	0x00000000
	.align		4
        /*000c*/ 	.word	0xfffffffe
	.align		4
        /*0010*/ 	.word	0x00000000
	.align		4
        /*0014*/ 	.word	0xfffffffd
	.align		4
        /*0018*/ 	.word	0x00000000
	.align		4
        /*001c*/ 	.word	0xfffffffc


//--------------------- .nv.constant4             --------------------------
	.section	.nv.constant4,"a",@progbits
	.align	8
	.align		8
.nv.constant4:
        /*0000*/ 	.dword	__cudart_i2opi_f


//--------------------- .nv.constant2.element_op  --------------------------
	.section	.nv.constant2.element_op,"a",@progbits
	.sectionflags	@""
	.align	4
.nv.constant2.element_op:
        /*0000*/ 	.byte	0xc0, 0x01, 0x00, 0x00, 0x30, 0x01, 0x00, 0x00, 0xb0, 0x25, 0x00, 0x00, 0x60, 0x0b, 0x00, 0x00
        /*0010*/ 	.byte	0x30, 0x03, 0x00, 0x00, 0xb0, 0x25, 0x00, 0x00, 0x80, 0x15, 0x00, 0x00, 0x00, 0x14, 0x00, 0x00
        /*0020*/ 	.byte	0xb0, 0x25, 0x00, 0x00, 0xd0, 0x1f, 0x00, 0x00, 0xa0, 0x23, 0x00, 0x00, 0xc0, 0x1d, 0x00, 0x00
        /*0030*/ 	.byte	0xb0, 0x25, 0x00, 0x00


//--------------------- .text.column_reduce       --------------------------
	.section	.text.column_reduce,"ax",@progbits
	.align	128
        .global         column_reduce
        .type           column_reduce,@function
        .size           column_reduce,(.L_x_75 - column_reduce)
        .other          column_reduce,@"STO_CUDA_ENTRY STV_DEFAULT"
column_reduce:
.text.column_reduce:
[----:B------:R-:W-:Y:S01]  /*0000*/  LDC R1, c[0x0][0x37c] ;  /* 0x0000df00ff017b82 */ /* 0x000fe20000000800 */
[----:B------:R-:W0:Y:S07]  /*0010*/  S2R R3, SR_TID.X ;  /* 0x0000000000037919 */ /* 0x000e2e0000002100 */
[----:B------:R-:W0:Y:S08]  /*0020*/  S2UR UR4, SR_CTAID.X ;  /* 0x00000000000479c3 */ /* 0x000e300000002500 */
[----:B------:R-:W0:Y:S08]  /*0030*/  LDC R0, c[0x0][0x360] ;  /* 0x0000d800ff007b82 */ /* 0x000e300000000800 */
[----:B------:R-:W1:Y:S01]  /*0040*/  LDC R17, c[0x0][0x394] ;  /* 0x0000e500ff117b82 */ /* 0x000e620000000800 */
[----:B0-----:R-:W-:-:S05]  /*0050*/  IMAD R0, R0, UR4, R3 ;  /* 0x0000000400007c24 */ /* 0x001fca000f8e0203 */
[----:B-1----:R-:W-:-:S13]  /*0060*/  ISETP.GE.AND P0, PT, R0, R17, PT ;  /* 0x000000110000720c */ /* 0x002fda0003f06270 */
[----:B------:R-:W-:Y:S05]  /*0070*/  @P0 EXIT ;  /* 0x000000000000094d */ /* 0x000fea0003800000 */
[----:B------:R-:W0:Y:S01]  /*0080*/  LDCU UR5, c[0x0][0x390] ;  /* 0x00007200ff0577ac */ /* 0x000e220008000800 */
[----:B------:R-:W-:Y:S01]  /*0090*/  HFMA2 R16, -RZ, RZ, 0, 0 ;  /* 0x00000000ff107431 */ /* 0x000fe200000001ff */
[----:B------:R-:W1:Y:S01]  /*00a0*/  LDCU.64 UR8, c[0x0][0x358] ;  /* 0x00006b00ff0877ac */ /* 0x000e620008000a00 */
[----:B0-----:R-:W-:-:S09]  /*00b0*/  UISETP.GE.AND UP0, UPT, UR5, 0x1, UPT ;  /* 0x000000010500788c */ /* 0x001fd2000bf06270 */
[----:B-1----:R-:W-:Y:S05]  /*00c0*/  BRA.U !UP0, `(.L_x_0) ;  /* 0x0000000508f87547 */ /* 0x002fea000b800000 */
[----:B------:R-:W-:Y:S01]  /*00d0*/  UISETP.GE.U32.AND UP1, UPT, UR5, 0x10, UPT ;  /* 0x000000100500788c */ /* 0x000fe2000bf26070 */
[----:B------:R-:W-:Y:S01]  /*00e0*/  MOV R16, RZ ;  /* 0x000000ff00107202 */ /* 0x000fe20000000f00 */
[----:B------:R-:W-:Y:S01]  /*00f0*/  ULOP3.LUT UR6, UR5, 0xf, URZ, 0xc0, !UPT ;  /* 0x0000000f05067892 */ /* 0x000fe2000f8ec0ff */
[----:B------:R-:W-:-:S03]  /*0100*/  UMOV UR4, URZ ;  /* 0x000000ff00047c82 */ /* 0x000fc60008000000 */
[----:B------:R-:W-:-:S03]  /*0110*/  UISETP.NE.AND UP0, UPT, UR6, URZ, UPT ;  /* 0x000000ff0600728c */ /* 0x000fc6000bf05270 */
[----:B------:R-:W-:Y:S08]  /*0120*/  BRA.U !UP1, `(.L_x_1) ;  /* 0x0000000109e47547 */ /* 0x000ff0000b800000 */
[----:B------:R-:W-:Y:S01]  /*0130*/  ULOP3.LUT UR4, UR5, 0x7ffffff0, URZ, 0xc0, !UPT ;  /* 0x7ffffff005047892 */ /* 0x000fe2000f8ec0ff */
[----:B------:R-:W-:Y:S02]  /*0140*/  MOV R16, RZ ;  /* 0x000000ff00107202 */ /* 0x000fe40000000f00 */
[----:B------:R-:W-:Y:S01]  /*0150*/  MOV R18, R0 ;  /* 0x0000000000127202 */ /* 0x000fe20000000f00 */
[----:B------:R-:W-:-:S12]  /*0160*/  UIADD3 UR7, UPT, UPT, -UR4, URZ, URZ ;  /* 0x000000ff04077290 */ /* 0x000fd8000fffe1ff */
.L_x_2:
[----:B------:R-:W0:Y:S02]  /*0170*/  LDC.64 R4, c[0x0][0x380] ;  /* 0x0000e000ff047b82 */ /* 0x000e240000000a00 */
[----:B0-----:R-:W-:-:S05]  /*0180*/  IMAD.WIDE R4, R18, 0x4, R4 ;  /* 0x0000000412047825 */ /* 0x001fca00078e0204 */
[----:B------:R-:W2:Y:S01]  /*0190*/  LDG.E R25, desc[UR8][R4.64] ;  /* 0x0000000804197981 */ /* 0x000ea2000c1e1900 */
[----:B------:R-:W-:-:S05]  /*01a0*/  IMAD.WIDE R6, R17, 0x4, R4 ;  /* 0x0000000411067825 */ /* 0x000fca00078e0204 */
[----:B------:R0:W3:Y:S01]  /*01b0*/  LDG.E R23, desc[UR8][R6.64] ;  /* 0x0000000806177981 */ /* 0x0000e2000c1e1900 */
[----:B------:R-:W-:-:S05]  /*01c0*/  IMAD.WIDE R8, R17, 0x4, R6 ;  /* 0x0000000411087825 */ /* 0x000fca00078e0206 */
[----:B------:R1:W4:Y:S01]  /*01d0*/  LDG.E R22, desc[UR8][R8.64] ;  /* 0x0000000808167981 */ /* 0x000322000c1e1900 */
[----:B------:R-:W-:-:S05]  /*01e0*/  IMAD.WIDE R12, R17, 0x4, R8 ;  /* 0x00000004110c7825 */ /* 0x000fca00078e0208 */
[----:B------:R-:W5:Y:S01]  /*01f0*/  LDG.E R21, desc[UR8][R12.64] ;  /* 0x000000080c157981 */ /* 0x000f62000c1e1900 */
[----:B------:R-:W-:-:S05]  /*0200*/  IMAD.WIDE R14, R17, 0x4, R12 ;  /* 0x00000004110e7825 */ /* 0x000fca00078e020c */
[----:B------:R-:W5:Y:S01]  /*0210*/  LDG.E R20, desc[UR8][R14.64] ;  /* 0x000000080e147981 */ /* 0x000f62000c1e1900 */
[----:B------:R-:W-:-:S05]  /*0220*/  IMAD.WIDE R2, R17, 0x4, R14 ;  /* 0x0000000411027825 */ /* 0x000fca00078e020e */
[----:B------:R1:W5:Y:S01]  /*0230*/  LDG.E R19, desc[UR8][R2.64] ;  /* 0x0000000802137981 */ /* 0x000362000c1e1900 */
[----:B------:R-:W-:-:S05]  /*0240*/  IMAD.WIDE R26, R17, 0x4, R2 ;  /* 0x00000004111a7825 */ /* 0x000fca00078e0202 */
[----:B------:R1:W5:Y:S01]  /*0250*/  LDG.E R24, desc[UR8][R26.64] ;  /* 0x000000081a187981 */ /* 0x000362000c1e1900 */
[----:B------:R-:W-:-:S05]  /*0260*/  IMAD.WIDE R10, R17, 0x4, R26 ;  /* 0x00000004110a7825 */ /* 0x000fca00078e021a */
[----:B------:R1:W5:Y:S01]  /*0270*/  LDG.E R28, desc[UR8][R10.64] ;  /* 0x000000080a1c7981 */ /* 0x000362000c1e1900 */
[----:B0-----:R-:W-:-:S04]  /*0280*/  IMAD.WIDE R6, R17, 0x4, R10 ;  /* 0x0000000411067825 */ /* 0x001fc800078e020a */
[C---:B-1----:R-:W-:Y:S02]  /*0290*/  IMAD.WIDE R8, R17.reuse, 0x4, R6 ;  /* 0x0000000411087825 */ /* 0x042fe400078e0206 */
[----:B------:R-:W5:Y:S02]  /*02a0*/  LDG.E R6, desc[UR8][R6.64] ;  /* 0x0000000806067981 */ /* 0x000f64000c1e1900 */
[C---:B------:R-:W-:Y:S02]  /*02b0*/  IMAD.WIDE R2, R17.reuse, 0x4, R8 ;  /* 0x0000000411027825 */ /* 0x040fe400078e0208 */
[----:B------:R-:W5:Y:S02]  /*02c0*/  LDG.E R8, desc[UR8][R8.64] ;  /* 0x0000000808087981 */ /* 0x000f64000c1e1900 */
[C---:B------:R-:W-:Y:S02]  /*02d0*/  IMAD.WIDE R4, R17.reuse, 0x4, R2 ;  /* 0x0000000411047825 */ /* 0x040fe400078e0202 */
[----:B------:R-:W5:Y:S02]  /*02e0*/  LDG.E R29, desc[UR8][R2.64] ;  /* 0x00000008021d7981 */ /* 0x000f64000c1e1900 */
[----:B------:R-:W-:-:S02]  /*02f0*/  IMAD.WIDE R12, R17, 0x4, R4 ;  /* 0x00000004110c7825 */ /* 0x000fc400078e0204 */
[----:B------:R-:W5:Y:S02]  /*0300*/  LDG.E R4, desc[UR8][R4.64] ;  /* 0x0000000804047981 */ /* 0x000f64000c1e1900 */
[C---:B------:R-:W-:Y:S02]  /*0310*/  IMAD.WIDE R14, R17.reuse, 0x4, R12 ;  /* 0x00000004110e7825 */ /* 0x040fe400078e020c */
[----:B------:R-:W5:Y:S02]  /*0320*/  LDG.E R12, desc[UR8][R12.64] ;  /* 0x000000080c0c7981 */ /* 0x000f64000c1e1900 */
[C---:B------:R-:W-:Y:S02]  /*0330*/  IMAD.WIDE R26, R17.reuse, 0x4, R14 ;  /* 0x00000004111a7825 */ /* 0x040fe400078e020e */
[----:B------:R-:W5:Y:S02]  /*0340*/  LDG.E R14, desc[UR8][R14.64] ;  /* 0x000000080e0e7981 */ /* 0x000f64000c1e1900 */
[----:B------:R-:W-:-:S02]  /*0350*/  IMAD.WIDE R10, R17, 0x4, R26 ;  /* 0x00000004110a7825 */ /* 0x000fc400078e021a */
[----:B------:R-:W5:Y:S04]  /*0360*/  LDG.E R26, desc[UR8][R26.64] ;  /* 0x000000081a1a7981 */ /* 0x000f68000c1e1900 */
[----:B------:R-:W5:Y:S01]  /*0370*/  LDG.E R10, desc[UR8][R10.64] ;  /* 0x000000080a0a7981 */ /* 0x000f62000c1e1900 */
[----:B------:R-:W-:-:S04]  /*0380*/  UIADD3 UR7, UPT, UPT, UR7, 0x10, URZ ;  /* 0x0000001007077890 */ /* 0x000fc8000fffe0ff */
[----:B------:R-:W-:Y:S01]  /*0390*/  UISETP.NE.AND UP1, UPT, UR7, URZ, UPT ;  /* 0x000000ff0700728c */ /* 0x000fe2000bf25270 */
[----:B------:R-:W-:Y:S01]  /*03a0*/  LEA R18, R17, R18, 0x4 ;  /* 0x0000001211127211 */ /* 0x000fe200078e20ff */
[----:B--2---:R-:W-:-:S04]  /*03b0*/  FADD R16, R25, R16 ;  /* 0x0000001019107221 */ /* 0x004fc80000000000 */
[----:B---3--:R-:W-:-:S04]  /*03c0*/  FADD R23, R16, R23 ;  /* 0x0000001710177221 */ /* 0x008fc80000000000 */
[----:B----4-:R-:W-:-:S04]  /*03d0*/  FADD R22, R23, R22 ;  /* 0x0000001617167221 */ /* 0x010fc80000000000 */
[----:B-----5:R-:W-:-:S04]  /*03e0*/  FADD R21, R22, R21 ;  /* 0x0000001516157221 */ /* 0x020fc80000000000 */
[----:B------:R-:W-:-:S04]  /*03f0*/  FADD R20, R21, R20 ;  /* 0x0000001415147221 */ /* 0x000fc80000000000 */
        /* <DEDUP_REMOVED lines=10> */
[----:B------:R-:W-:Y:S01]  /*04a0*/  FADD R16, R29, R10 ;  /* 0x0000000a1d107221 */ /* 0x000fe20000000000 */
[----:B------:R-:W-:Y:S06]  /*04b0*/  BRA.U UP1, `(.L_x_2) ;  /* 0xfffffffd012c7547 */ /* 0x000fec000b83ffff */
.L_x_1:
[----:B------:R-:W-:Y:S05]  /*04c0*/  BRA.U !UP0, `(.L_x_0) ;  /* 0x0000000108f87547 */ /* 0x000fea000b800000 */
[----:B------:R-:W-:Y:S02]  /*04d0*/  UISETP.GE.U32.AND UP0, UPT, UR6, 0x8, UPT ;  /* 0x000000080600788c */ /* 0x000fe4000bf06070 */
[----:B------:R-:W-:-:S04]  /*04e0*/  ULOP3.LUT UR7, UR5, 0x7, URZ, 0xc0, !UPT ;  /* 0x0000000705077892 */ /* 0x000fc8000f8ec0ff */
[----:B------:R-:W-:-:S03]  /*04f0*/  UISETP.NE.AND UP1, UPT, UR7, URZ, UPT ;  /* 0x000000ff0700728c */ /* 0x000fc6000bf25270 */
[----:B------:R-:W-:Y:S08]  /*0500*/  BRA.U !UP0, `(.L_x_3) ;  /* 0x00000001086c7547 */ /* 0x000ff0000b800000 */
[----:B------:R-:W0:Y:S01]  /*0510*/  LDC.64 R2, c[0x0][0x380] ;  /* 0x0000e000ff027b82 */ /* 0x000e220000000a00 */
[----:B------:R-:W-:-:S04]  /*0520*/  IMAD R5, R17, UR4, R0 ;  /* 0x0000000411057c24 */ /* 0x000fc8000f8e0200 */
[----:B0-----:R-:W-:-:S04]  /*0530*/  IMAD.WIDE R2, R5, 0x4, R2 ;  /* 0x0000000405027825 */ /* 0x001fc800078e0202 */
[C---:B------:R-:W-:Y:S02]  /*0540*/  IMAD.WIDE R4, R17.reuse, 0x4, R2 ;  /* 0x0000000411047825 */ /* 0x040fe400078e0202 */
[----:B------:R-:W2:Y:S02]  /*0550*/  LDG.E R3, desc[UR8][R2.64] ;  /* 0x0000000802037981 */ /* 0x000ea4000c1e1900 */
[C---:B------:R-:W-:Y:S02]  /*0560*/  IMAD.WIDE R6, R17.reuse, 0x4, R4 ;  /* 0x0000000411067825 */ /* 0x040fe400078e0204 */
[----:B------:R-:W3:Y:S02]  /*0570*/  LDG.E R4, desc[UR8][R4.64] ;  /* 0x0000000804047981 */ /* 0x000ee4000c1e1900 */
[C---:B------:R-:W-:Y:S02]  /*0580*/  IMAD.WIDE R8, R17.reuse, 0x4, R6 ;  /* 0x0000000411087825 */ /* 0x040fe400078e0206 */
[----:B------:R-:W4:Y:S02]  /*0590*/  LDG.E R6, desc[UR8][R6.64] ;  /* 0x0000000806067981 */ /* 0x000f24000c1e1900 */
        /* <DEDUP_REMOVED lines=9> */
[----:B------:R-:W-:Y:S01]  /*0630*/  UIADD3 UR4, UPT, UPT, UR4, 0x8, URZ ;  /* 0x0000000804047890 */ /* 0x000fe2000fffe0ff */
[----:B--2---:R-:W-:-:S04]  /*0640*/  FADD R3, R16, R3 ;  /* 0x0000000310037221 */ /* 0x004fc80000000000 */
[----:B---3--:R-:W-:-:S04]  /*0650*/  FADD R3, R3, R4 ;  /* 0x0000000403037221 */ /* 0x008fc80000000000 */
[----:B----4-:R-:W-:-:S04]  /*0660*/  FADD R3, R3, R6 ;  /* 0x0000000603037221 */ /* 0x010fc80000000000 */
[----:B-----5:R-:W-:-:S04]  /*0670*/  FADD R3, R3, R8 ;  /* 0x0000000803037221 */ /* 0x020fc80000000000 */
[----:B------:R-:W-:-:S04]  /*0680*/  FADD R3, R3, R10 ;  /* 0x0000000a03037221 */ /* 0x000fc80000000000 */
[----:B------:R-:W-:-:S04]  /*0690*/  FADD R3, R3, R12 ;  /* 0x0000000c03037221 */ /* 0x000fc80000000000 */
[----:B------:R-:W-:-:S04]  /*06a0*/  FADD R3, R3, R14 ;  /* 0x0000000e03037221 */ /* 0x000fc80000000000 */
[----:B------:R-:W-:-:S07]  /*06b0*/  FADD R16, R3, R18 ;  /* 0x0000001203107221 */ /* 0x000fce0000000000 */
.L_x_3:
        /* <DEDUP_REMOVED lines=12> */
[----:B------:R-:W-:Y:S02]  /*0780*/  IMAD.WIDE R8, R17, 0x4, R6 ;  /* 0x0000000411087825 */ /* 0x000fe400078e0206 */
[----:B------:R-:W4:Y:S04]  /*0790*/  LDG.E R7, desc[UR8][R6.64] ;  /* 0x0000000806077981 */ /* 0x000f28000c1e1900 */
[----:B------:R-:W5:Y:S01]  /*07a0*/  LDG.E R9, desc[UR8][R8.64] ;  /* 0x0000000808097981 */ /* 0x000f62000c1e1900 */
[----:B------:R-:W-:Y:S01]  /*07b0*/  UIADD3 UR4, UPT, UPT, UR4, 0x4, URZ ;  /* 0x0000000404047890 */ /* 0x000fe2000fffe0ff */
[----:B--2---:R-:W-:-:S04]  /*07c0*/  FADD R16, R16, R3 ;  /* 0x0000000310107221 */ /* 0x004fc80000000000 */
[----:B---3--:R-:W-:-:S04]  /*07d0*/  FADD R16, R16, R5 ;  /* 0x0000000510107221 */ /* 0x008fc80000000000 */
[----:B----4-:R-:W-:-:S04]  /*07e0*/  FADD R16, R16, R7 ;  /* 0x0000000710107221 */ /* 0x010fc80000000000 */
[----:B-----5:R-:W-:-:S07]  /*07f0*/  FADD R16, R16, R9 ;  /* 0x0000000910107221 */ /* 0x020fce0000000000 */
.L_x_4:
[----:B------:R-:W-:Y:S05]  /*0800*/  BRA.U !UP1, `(.L_x_0) ;  /* 0x0000000109287547 */ /* 0x000fea000b800000 */
[----:B------:R-:W0:Y:S01]  /*0810*/  LDC.64 R4, c[0x0][0x380] ;  /* 0x0000e000ff047b82 */ /* 0x000e220000000a00 */
[----:B------:R-:W-:Y:S01]  /*0820*/  IMAD R6, R17, UR4, R0 ;  /* 0x0000000411067c24 */ /* 0x000fe2000f8e0200 */
[----:B------:R-:W-:-:S12]  /*0830*/  UIADD3 UR5, UPT, UPT, -UR5, URZ, URZ ;  /* 0x000000ff05057290 */ /* 0x000fd8000fffe1ff */
.L_x_5:
[----:B0-----:R-:W-:-:S06]  /*0840*/  IMAD.WIDE R2, R6, 0x4, R4 ;  /* 0x0000000406027825 */ /* 0x001fcc00078e0204 */
[----:B------:R-:W2:Y:S01]  /*0850*/  LDG.E R3, desc[UR8][R2.64] ;  /* 0x0000000802037981 */ /* 0x000ea2000c1e1900 */
[----:B------:R-:W-:Y:S01]  /*0860*/  UIADD3 UR5, UPT, UPT, UR5, 0x1, URZ ;  /* 0x0000000105057890 */ /* 0x000fe2000fffe0ff */
[----:B------:R-:W-:-:S03]  /*0870*/  IADD3 R6, PT, PT, R6, R17, RZ ;  /* 0x0000001106067210 */ /* 0x000fc60007ffe0ff */
[----:B------:R-:W-:Y:S01]  /*0880*/  UISETP.NE.AND UP0, UPT, UR5, URZ, UPT ;  /* 0x000000ff0500728c */ /* 0x000fe2000bf05270 */
[----:B--2---:R-:W-:-:S08]  /*0890*/  FADD R16, R3, R16 ;  /* 0x0000001003107221 */ /* 0x004fd00000000000 */
[----:B------:R-:W-:Y:S05]  /*08a0*/  BRA.U UP0, `(.L_x_5) ;  /* 0xfffffffd00e47547 */ /* 0x000fea000b83ffff */
.L_x_0:
[----:B------:R-:W0:Y:S02]  /*08b0*/  LDC.64 R2, c[0x0][0x388] ;  /* 0x0000e200ff027b82 */ /* 0x000e240000000a00 */
[----:B0-----:R-:W-:-:S05]  /*08c0*/  IMAD.WIDE R2, R0, 0x4, R2 ;  /* 0x0000000400027825 */ /* 0x001fca00078e0202 */
[----:B------:R-:W-:Y:S01]  /*08d0*/  STG.E desc[UR8][R2.64], R16 ;  /* 0x0000001002007986 */ /* 0x000fe2000c101908 */
[----:B------:R-:W-:Y:S05]  /*08e0*/  EXIT ;  /* 0x000000000000794d */ /* 0x000fea0003800000 */
.L_x_6:
[----:B------:R-:W-:-:S00]  /*08f0*/  BRA `(.L_x_6) ;  /* 0xfffffffc00fc7947 */ /* 0x000fc0000383ffff */
[----:B------:R-:W-:-:S00]  /*0900*/  NOP ;  /* 0x0000000000007918 */ /* 0x000fc00000000000 */
[----:B------:R-:W-:-:S00]  /*0910*/  NOP ;  /* 0x0000000000007918 */ /* 0x000fc00000000000 */
[----:B------:R-:W-:-:S00]  /*0920*/  NOP ;  /* 0x0000000000007918 */ /* 0x000fc00000000000 */
[----:B------:R-:W-:-:S00]  /*0930*/  NOP ;  /* 0x0000000000007918 */ /* 0x000fc00000000000 */
[----:B------:R-:W-:-:S00]  /*0940*/  NOP ;  /* 0x0000000000007918 */ /* 0x000fc00000000000 */
[----:B------:R-:W-:-:S00]  /*0950*/  NOP ;  /* 0x0000000000007918 */ /* 0x000fc00000000000 */
[----:B------:R-:W-:-:S00]  /*0960*/  NOP ;  /* 0x0000000000007918 */ /* 0x000fc00000000000 */
[----:B------:R-:W-:-:S00]  /*0970*/  NOP ;  /* 0x0000000000007918 */ /* 0x000fc00000000000 */
.L_x_75:


//--------------------- .text.hadamard_prod       --------------------------
	.section	.text.hadamard_prod,"ax",@progbits
	.align	128
        .global         hadamard_prod
        .type           hadamard_prod,@function
        .size           hadamard_prod,(.L_x_76 - hadamard_prod)
        .other          hadamard_prod,@"STO_CUDA_ENTRY STV_DEFAULT"
hadamard_prod:
.text.hadamard_prod:
[----:B------:R-:W-:Y:S01]  /*0000*/  LDC R1, c[0x0][0x37c] ;  /* 0x0000df00ff017b82 */ /* 0x000fe20000000800 */
[----:B------:R-:W0:Y:S07]  /*0010*/  S2R R0, SR_TID.X ;  /* 0x0000000000007919 */ /* 0x000e2e0000002100 */
[----:B------:R-:W0:Y:S01]  /*0020*/  S2UR UR4, SR_CTAID.X ;  /* 0x00000000000479c3 */ /* 0x000e220000002500 */
[----:B------:R-:W1:Y:S07]  /*0030*/  LDCU UR5, c[0x0][0x398] ;  /* 0x00007300ff0577ac */ /* 0x000e6e0008000800 */
[----:B------:R-:W0:Y:S02]  /*0040*/  LDC R9, c[0x0][0x360] ;  /* 0x0000d800ff097b82 */ /* 0x000e240000000800 */
[----:B0-----:R-:W-:-:S05]  /*0050*/  IMAD R9, R9, UR4, R0 ;  /* 0x0000000409097c24 */ /* 0x001fca000f8e0200 */
[----:B-1----:R-:W-:-:S13]  /*0060*/  ISETP.GE.AND P0, PT, R9, UR5, PT ;  /* 0x0000000509007c0c */ /* 0x002fda000bf06270 */
[----:B------:R-:W-:Y:S05]  /*0070*/  @P0 EXIT ;  /* 0x000000000000094d */ /* 0x000fea0003800000 */
[----:B------:R-:W0:Y:S01]  /*0080*/  LDC.64 R2, c[0x0][0x380] ;  /* 0x0000e000ff027b82 */ /* 0x000e220000000a00 */
[----:B------:R-:W1:Y:S07]  /*0090*/  LDCU.64 UR4, c[0x0][0x358] ;  /* 0x00006b00ff0477ac */ /* 0x000e6e0008000a00 */
[----:B------:R-:W2:Y:S08]  /*00a0*/  LDC.64 R4, c[0x0][0x388] ;  /* 0x0000e200ff047b82 */ /* 0x000eb00000000a00 */
[----:B------:R-:W3:Y:S01]  /*00b0*/  LDC.64 R6, c[0x0][0x390] ;  /* 0x0000e400ff067b82 */ /* 0x000ee20000000a00 */
[----:B0-----:R-:W-:-:S06]  /*00c0*/  IMAD.WIDE R2, R9, 0x4, R2 ;  /* 0x0000000409027825 */ /* 0x001fcc00078e0202 */
[----:B-1----:R-:W4:Y:S01]  /*00d0*/  LDG.E R2, desc[UR4][R2.64] ;  /* 0x0000000402027981 */ /* 0x002f22000c1e1900 */
[----:B--2---:R-:W-:-:S06]  /*00e0*/  IMAD.WIDE R4, R9, 0x4, R4 ;  /* 0x0000000409047825 */ /* 0x004fcc00078e0204 */
[----:B------:R-:W4:Y:S01]  /*00f0*/  LDG.E R5, desc[UR4][R4.64] ;  /* 0x0000000404057981 */ /* 0x000f22000c1e1900 */
[----:B---3--:R-:W-:-:S04]  /*0100*/  IMAD.WIDE R6, R9, 0x4, R6 ;  /* 0x0000000409067825 */ /* 0x008fc800078e0206 */
[----:B----4-:R-:W-:-:S05]  /*0110*/  FMUL R9, R2, R5 ;  /* 0x0000000502097220 */ /* 0x010fca0000400000 */
[----:B------:R-:W-:Y:S01]  /*0120*/  STG.E desc[UR4][R6.64], R9 ;  /* 0x0000000906007986 */ /* 0x000fe2000c101904 */
[----:B------:R-:W-:Y:S05]  /*0130*/  EXIT ;  /* 0x000000000000794d */ /* 0x000fea0003800000 */
.L_x_7:
        /* <DEDUP_REMOVED lines=12> */
.L_x_76:


//--------------------- .text.matrix_mul          --------------------------
	.section	.text.matrix_mul,"ax",@progbits
	.align	128
        .global         matrix_mul
        .type           matrix_mul,@function
        .size           matrix_mul,(.L_x_77 - matrix_mul)
        .other          matrix_mul,@"STO_CUDA_ENTRY STV_DEFAULT"
matrix_mul:
.text.matrix_mul:
[----:B------:R-:W-:Y:S01]  /*0000*/  LDC R1, c[0x0][0x37c] ;  /* 0x0000df00ff017b82 */ /* 0x000fe20000000800 */
[----:B------:R-:W0:Y:S01]  /*0010*/  S2R R12, SR_CTAID.Y ;  /* 0x00000000000c7919 */ /* 0x000e220000002600 */
[----:B------:R-:W1:Y:S01]  /*0020*/  LDCU UR10, c[0x0][0x3a0] ;  /* 0x00007400ff0a77ac */ /* 0x000e620008000800 */
[----:B------:R-:W-:Y:S01]  /*0030*/  HFMA2 R23, -RZ, RZ, 0, 0 ;  /* 0x00000000ff177431 */ /* 0x000fe200000001ff */
[----:B------:R-:W0:Y:S01]  /*0040*/  S2R R0, SR_TID.Y ;  /* 0x0000000000007919 */ /* 0x000e220000002200 */
[----:B------:R-:W2:Y:S01]  /*0050*/  LDCU.64 UR8, c[0x0][0x358] ;  /* 0x00006b00ff0877ac */ /* 0x000ea20008000a00 */
[----:B------:R-:W3:Y:S01]  /*0060*/  S2R R5, SR_CTAID.X ;  /* 0x0000000000057919 */ /* 0x000ee20000002500 */
[----:B------:R-:W3:Y:S01]  /*0070*/  S2R R21, SR_TID.X ;  /* 0x0000000000157919 */ /* 0x000ee20000002100 */
[----:B-1----:R-:W-:Y:S01]  /*0080*/  UISETP.GE.AND UP0, UPT, UR10, 0x1, UPT ;  /* 0x000000010a00788c */ /* 0x002fe2000bf06270 */
[----:B0-----:R-:W-:Y:S02]  /*0090*/  LEA R12, R12, R0, 0x4 ;  /* 0x000000000c0c7211 */ /* 0x001fe400078e20ff */
[----:B---3--:R-:W-:-:S06]  /*00a0*/  LEA R13, R5, R21, 0x4 ;  /* 0x00000015050d7211 */ /* 0x008fcc00078e20ff */
[----:B--2---:R-:W-:Y:S05]  /*00b0*/  BRA.U !UP0, `(.L_x_8) ;  /* 0x00000005083c7547 */ /* 0x004fea000b800000 */
[----:B------:R-:W0:Y:S01]  /*00c0*/  S2UR UR7, SR_CgaCtaId ;  /* 0x00000000000779c3 */ /* 0x000e220000008800 */
[----:B------:R-:W1:Y:S01]  /*00d0*/  LDCU UR11, c[0x0][0x39c] ;  /* 0x00007380ff0b77ac */ /* 0x000e620008000800 */
[----:B------:R-:W-:Y:S01]  /*00e0*/  MOV R23, RZ ;  /* 0x000000ff00177202 */ /* 0x000fe20000000f00 */
[----:B------:R-:W-:Y:S01]  /*00f0*/  IMAD R15, R12, UR10, R21 ;  /* 0x0000000a0c0f7c24 */ /* 0x000fe2000f8e0215 */
[----:B------:R-:W-:Y:S01]  /*0100*/  UMOV UR5, 0x400 ;  /* 0x0000040000057882 */ /* 0x000fe20000000000 */
[----:B------:R-:W-:-:S03]  /*0110*/  UIADD3 UR4, UPT, UPT, UR10, 0xf, URZ ;  /* 0x0000000f0a047890 */ /* 0x000fc6000fffe0ff */
[----:B------:R-:W2:Y:S01]  /*0120*/  LDC R16, c[0x0][0x39c] ;  /* 0x0000e700ff107b82 */ /* 0x000ea20000000800 */
[----:B------:R-:W-:Y:S02]  /*0130*/  UIADD3 UR6, UPT, UPT, UR5, 0x400, URZ ;  /* 0x0000040005067890 */ /* 0x000fe4000fffe0ff */
[----:B------:R-:W-:Y:S01]  /*0140*/  USHF.R.U32.HI UR4, URZ, 0x4, UR4 ;  /* 0x00000004ff047899 */ /* 0x000fe20008011604 */
[----:B------:R-:W3:Y:S04]  /*0150*/  LDCU UR13, c[0x0][0x3a0] ;  /* 0x00007400ff0d77ac */ /* 0x000ee80008000800 */
[----:B------:R-:W4:Y:S01]  /*0160*/  LDC.64 R2, c[0x0][0x380] ;  /* 0x0000e000ff027b82 */ /* 0x000f220000000a00 */
[----:B------:R-:W2:Y:S01]  /*0170*/  LDCU UR12, c[0x0][0x398] ;  /* 0x00007300ff0c77ac */ /* 0x000ea20008000800 */
[----:B-1----:R-:W-:Y:S01]  /*0180*/  IMAD R14, R0, UR11, R21 ;  /* 0x0000000b000e7c24 */ /* 0x002fe2000f8e0215 */
[----:B------:R-:W-:-:S02]  /*0190*/  UIADD3 UR4, UPT, UPT, -UR4, URZ, URZ ;  /* 0x000000ff04047290 */ /* 0x000fc4000fffe1ff */
[----:B0-----:R-:W-:Y:S02]  /*01a0*/  ULEA UR5, UR7, UR5, 0x18 ;  /* 0x0000000507057291 */ /* 0x001fe4000f8ec0ff */
[----:B------:R-:W-:Y:S01]  /*01b0*/  LEA R14, R5, R14, 0x4 ;  /* 0x0000000e050e7211 */ /* 0x000fe200078e20ff */
[----:B------:R-:W-:-:S03]  /*01c0*/  ULEA UR6, UR7, UR6, 0x18 ;  /* 0x0000000607067291 */ /* 0x000fc6000f8ec0ff */
[----:B------:R-:W-:-:S03]  /*01d0*/  LEA R18, R0, UR5, 0x6 ;  /* 0x0000000500127c11 */ /* 0x000fc6000f8e30ff */
[C---:B------:R-:W-:Y:S02]  /*01e0*/  LEA R19, R21.reuse, UR6, 0x2 ;  /* 0x0000000615137c11 */ /* 0x040fe4000f8e10ff */
[----:B------:R-:W-:Y:S02]  /*01f0*/  LEA R20, R21, R18, 0x2 ;  /* 0x0000001215147211 */ /* 0x000fe400078e10ff */
[----:B---3--:R-:W-:-:S07]  /*0200*/  LEA R17, R0, R19, 0x6 ;  /* 0x0000001300117211 */ /* 0x008fce00078e30ff */
.L_x_9:
[----:B------:R-:W-:Y:S01]  /*0210*/  ISETP.GE.AND P0, PT, R0, UR13, PT ;  /* 0x0000000d00007c0c */ /* 0x000fe2000bf06270 */
[----:B------:R-:W-:Y:S01]  /*0220*/  HFMA2 R22, -RZ, RZ, 0, 0 ;  /* 0x00000000ff167431 */ /* 0x000fe200000001ff */
[----:B------:R-:W-:Y:S01]  /*0230*/  ISETP.GE.AND P1, PT, R21, UR13, PT ;  /* 0x0000000d15007c0c */ /* 0x000fe2000bf26270 */
[----:B----4-:R-:W-:Y:S01]  /*0240*/  IMAD.WIDE R4, R15, 0x4, R2 ;  /* 0x000000040f047825 */ /* 0x010fe200078e0202 */
[----:B--2---:R-:W-:Y:S02]  /*0250*/  ISETP.GE.OR P0, PT, R13, R16, P0 ;  /* 0x000000100d00720c */ /* 0x004fe40000706670 */
[----:B------:R-:W-:Y:S02]  /*0260*/  ISETP.GE.OR P1, PT, R12, UR12, P1 ;  /* 0x0000000c0c007c0c */ /* 0x000fe40008f26670 */
[----:B------:R-:W-:-:S09]  /*0270*/  MOV R27, RZ ;  /* 0x000000ff001b7202 */ /* 0x000fd20000000f00 */
[----:B------:R-:W0:Y:S02]  /*0280*/  @!P0 LDC.64 R6, c[0x0][0x388] ;  /* 0x0000e200ff068b82 */ /* 0x000e240000000a00 */
[----:B------:R-:W2:Y:S01]  /*0290*/  @!P1 LDG.E R27, desc[UR8][R4.64] ;  /* 0x00000008041b9981 */ /* 0x000ea2000c1e1900 */
[----:B0-----:R-:W-:-:S05]  /*02a0*/  @!P0 IMAD.WIDE R6, R14, 0x4, R6 ;  /* 0x000000040e068825 */ /* 0x001fca00078e0206 */
[----:B------:R-:W3:Y:S01]  /*02b0*/  @!P0 LDG.E R22, desc[UR8][R6.64] ;  /* 0x0000000806168981 */ /* 0x000ee2000c1e1900 */
[----:B------:R-:W-:-:S04]  /*02c0*/  UIADD3 UR4, UPT, UPT, UR4, 0x1, URZ ;  /* 0x0000000104047890 */ /* 0x000fc8000fffe0ff */
[----:B------:R-:W-:Y:S01]  /*02d0*/  UISETP.NE.AND UP0, UPT, UR4, URZ, UPT ;  /* 0x000000ff0400728c */ /* 0x000fe2000bf05270 */
[----:B------:R-:W-:Y:S02]  /*02e0*/  IADD3 R0, PT, PT, R0, 0x10, RZ ;  /* 0x0000001000007810 */ /* 0x000fe40007ffe0ff */
[----:B------:R-:W-:Y:S02]  /*02f0*/  IADD3 R15, PT, PT, R15, 0x10, RZ ;  /* 0x000000100f0f7810 */ /* 0x000fe40007ffe0ff */
[----:B------:R-:W-:Y:S02]  /*0300*/  IADD3 R21, PT, PT, R21, 0x10, RZ ;  /* 0x0000001015157810 */ /* 0x000fe40007ffe0ff */
[----:B------:R-:W-:Y:S01]  /*0310*/  LEA R14, R16, R14, 0x4 ;  /* 0x0000000e100e7211 */ /* 0x000fe200078e20ff */
[----:B--2---:R-:W-:Y:S04]  /*0320*/  STS [R20], R27 ;  /* 0x0000001b14007388 */ /* 0x004fe80000000800 */
[----:B---3--:R-:W-:Y:S01]  /*0330*/  STS [R17], R22 ;  /* 0x0000001611007388 */ /* 0x008fe20000000800 */
[----:B------:R-:W-:Y:S06]  /*0340*/  BAR.SYNC.DEFER_BLOCKING 0x0 ;  /* 0x0000000000007b1d */ /* 0x000fec0000010000 */
[----:B------:R-:W-:Y:S04]  /*0350*/  LDS R26, [R19] ;  /* 0x00000000131a7984 */ /* 0x000fe80000000800 */
[----:B------:R-:W0:Y:S04]  /*0360*/  LDS.128 R8, [R18] ;  /* 0x0000000012087984 */ /* 0x000e280000000c00 */
[----:B------:R-:W1:Y:S04]  /*0370*/  LDS R29, [R19+0x40] ;  /* 0x00004000131d7984 */ /* 0x000e680000000800 */
[----:B------:R-:W2:Y:S04]  /*0380*/  LDS R25, [R19+0x80] ;  /* 0x0000800013197984 */ /* 0x000ea80000000800 */
[----:B------:R-:W3:Y:S04]  /*0390*/  LDS R24, [R19+0xc0] ;  /* 0x0000c00013187984 */ /* 0x000ee80000000800 */
[----:B------:R-:W-:Y:S04]  /*03a0*/  LDS.128 R4, [R18+0x10] ;  /* 0x0000100012047984 */ /* 0x000fe80000000c00 */
[----:B------:R-:W-:Y:S04]  /*03b0*/  LDS R22, [R19+0x140] ;  /* 0x0001400013167984 */ /* 0x000fe80000000800 */
[----:B------:R-:W-:Y:S01]  /*03c0*/  LDS R27, [R19+0x200] ;  /* 0x00020000131b7984 */ /* 0x000fe20000000800 */
[----:B0-----:R-:W-:-:S03]  /*03d0*/  FFMA R8, R8, R26, R23 ;  /* 0x0000001a08087223 */ /* 0x001fc60000000017 */
[----:B------:R-:W0:Y:S01]  /*03e0*/  LDS R23, [R19+0x100] ;  /* 0x0001000013177984 */ /* 0x000e220000000800 */
[----:B-1----:R-:W-:-:S03]  /*03f0*/  FFMA R8, R29, R9, R8 ;  /* 0x000000091d087223 */ /* 0x002fc60000000008 */
[----:B------:R-:W-:Y:S01]  /*0400*/  LDS R26, [R19+0x1c0] ;  /* 0x0001c000131a7984 */ /* 0x000fe20000000800 */
[----:B--2---:R-:W-:-:S03]  /*0410*/  FFMA R9, R25, R10, R8 ;  /* 0x0000000a19097223 */ /* 0x004fc60000000008 */
[----:B------:R-:W1:Y:S01]  /*0420*/  LDS R25, [R19+0x180] ;  /* 0x0001800013197984 */ /* 0x000e620000000800 */
[----:B---3--:R-:W-:-:S03]  /*0430*/  FFMA R9, R24, R11, R9 ;  /* 0x0000000b18097223 */ /* 0x008fc60000000009 */
[----:B------:R-:W-:Y:S01]  /*0440*/  LDS R24, [R19+0x240] ;  /* 0x0002400013187984 */ /* 0x000fe20000000800 */
[----:B0-----:R-:W-:-:S03]  /*0450*/  FFMA R23, R4, R23, R9 ;  /* 0x0000001704177223 */ /* 0x001fc60000000009 */
[----:B------:R-:W0:Y:S01]  /*0460*/  LDS.128 R8, [R18+0x20] ;  /* 0x0000200012087984 */ /* 0x000e220000000c00 */
[----:B------:R-:W-:-:S03]  /*0470*/  FFMA R22, R22, R5, R23 ;  /* 0x0000000516167223 */ /* 0x000fc60000000017 */
[----:B------:R-:W2:Y:S01]  /*0480*/  LDS R23, [R19+0x280] ;  /* 0x0002800013177984 */ /* 0x000ea20000000800 */
[----:B-1----:R-:W-:-:S03]  /*0490*/  FFMA R25, R25, R6, R22 ;  /* 0x0000000619197223 */ /* 0x002fc60000000016 */
[----:B------:R-:W1:Y:S01]  /*04a0*/  LDS R22, [R19+0x2c0] ;  /* 0x0002c00013167984 */ /* 0x000e620000000800 */
[----:B------:R-:W-:-:S03]  /*04b0*/  FFMA R7, R26, R7, R25 ;  /* 0x000000071a077223 */ /* 0x000fc60000000019 */
[----:B------:R-:W-:Y:S01]  /*04c0*/  LDS R25, [R19+0x300] ;  /* 0x0003000013197984 */ /* 0x000fe20000000800 */
[----:B0-----:R-:W-:-:S03]  /*04d0*/  FFMA R27, R8, R27, R7 ;  /* 0x0000001b081b7223 */ /* 0x001fc60000000007 */
[----:B------:R-:W0:Y:S01]  /*04e0*/  LDS.128 R4, [R18+0x30] ;  /* 0x0000300012047984 */ /* 0x000e220000000c00 */
[----:B------:R-:W-:-:S03]  /*04f0*/  FFMA R24, R24, R9, R27 ;  /* 0x0000000918187223 */ /* 0x000fc6000000001b */
[----:B------:R-:W3:Y:S04]  /*0500*/  LDS R27, [R19+0x340] ;  /* 0x00034000131b7984 */ /* 0x000ee80000000800 */
[----:B------:R-:W4:Y:S04]  /*0510*/  LDS R9, [R19+0x380] ;  /* 0x0003800013097984 */ /* 0x000f280000000800 */
[----:B------:R-:W5:Y:S01]  /*0520*/  LDS R8, [R19+0x3c0] ;  /* 0x0003c00013087984 */ /* 0x000f620000000800 */
[----:B--2---:R-:W-:-:S04]  /*0530*/  FFMA R23, R23, R10, R24 ;  /* 0x0000000a17177223 */ /* 0x004fc80000000018 */
[----:B-1----:R-:W-:-:S04]  /*0540*/  FFMA R11, R22, R11, R23 ;  /* 0x0000000b160b7223 */ /* 0x002fc80000000017 */
[----:B0-----:R-:W-:-:S04]  /*0550*/  FFMA R4, R4, R25, R11 ;  /* 0x0000001904047223 */ /* 0x001fc8000000000b */
[----:B---3--:R-:W-:-:S04]  /*0560*/  FFMA R4, R27, R5, R4 ;  /* 0x000000051b047223 */ /* 0x008fc80000000004 */
[----:B----4-:R-:W-:-:S04]  /*0570*/  FFMA R9, R9, R6, R4 ;  /* 0x0000000609097223 */ /* 0x010fc80000000004 */
[----:B-----5:R-:W-:Y:S01]  /*0580*/  FFMA R23, R8, R7, R9 ;  /* 0x0000000708177223 */ /* 0x020fe20000000009 */
[----:B------:R-:W-:Y:S06]  /*0590*/  BAR.SYNC.DEFER_BLOCKING 0x0 ;  /* 0x0000000000007b1d */ /* 0x000fec0000010000 */
[----:B------:R-:W-:Y:S05]  /*05a0*/  BRA.U UP0, `(.L_x_9) ;  /* 0xfffffffd00187547 */ /* 0x000fea000b83ffff */
.L_x_8:
[----:B------:R-:W0:Y:S02]  /*05b0*/  LDCU.64 UR4, c[0x0][0x398] ;  /* 0x00007300ff0477ac */ /* 0x000e240008000a00 */
[----:B0-----:R-:W-:-:S04]  /*05c0*/  ISETP.GE.AND P0, PT, R13, UR5, PT ;  /* 0x000000050d007c0c */ /* 0x001fc8000bf06270 */
[----:B------:R-:W-:-:S13]  /*05d0*/  ISETP.GE.OR P0, PT, R12, UR4, P0 ;  /* 0x000000040c007c0c */ /* 0x000fda0008706670 */
[----:B------:R-:W-:Y:S05]  /*05e0*/  @P0 EXIT ;  /* 0x000000000000094d */ /* 0x000fea0003800000 */
[----:B------:R-:W0:Y:S01]  /*05f0*/  LDC.64 R2, c[0x0][0x390] ;  /* 0x0000e400ff027b82 */ /* 0x000e220000000a00 */
[----:B------:R-:W-:-:S04]  /*0600*/  IMAD R13, R12, UR5, R13 ;  /* 0x000000050c0d7c24 */ /* 0x000fc8000f8e020d */
[----:B0-----:R-:W-:-:S05]  /*0610*/  IMAD.WIDE.U32 R2, R13, 0x4, R2 ;  /* 0x000000040d027825 */ /* 0x001fca00078e0002 */
[----:B------:R-:W-:Y:S01]  /*0620*/  STG.E desc[UR8][R2.64], R23 ;  /* 0x0000001702007986 */ /* 0x000fe2000c101908 */
[----:B------:R-:W-:Y:S05]  /*0630*/  EXIT ;  /* 0x000000000000794d */ /* 0x000fea0003800000 */
.L_x_10:
        /* <DEDUP_REMOVED lines=12> */
.L_x_77:


//--------------------- .text.transpose_naive     --------------------------
	.section	.text.transpose_naive,"ax",@progbits
	.align	128
        .global         transpose_naive
        .type           transpose_naive,@function
        .size           transpose_naive,(.L_x_78 - transpose_naive)
        .other          transpose_naive,@"STO_CUDA_ENTRY STV_DEFAULT"
transpose_naive:
.text.transpose_naive:
[----:B------:R-:W-:Y:S01]  /*0000*/  LDC R1, c[0x0][0x37c] ;  /* 0x0000df00ff017b82 */ /* 0x000fe20000000800 */
[----:B------:R-:W0:Y:S07]  /*0010*/  S2R R3, SR_TID.X ;  /* 0x0000000000037919 */ /* 0x000e2e0000002100 */
[----:B------:R-:W0:Y:S01]  /*0020*/  S2UR UR4, SR_CTAID.X ;  /* 0x00000000000479c3 */ /* 0x000e220000002500 */
[----:B------:R-:W1:Y:S01]  /*0030*/  LDCU.64 UR6, c[0x0][0x390] ;  /* 0x00007200ff0677ac */ /* 0x000e620008000a00 */
[----:B------:R-:W2:Y:S06]  /*0040*/  S2R R2, SR_TID.Y ;  /* 0x0000000000027919 */ /* 0x000eac0000002200 */
[----:B------:R-:W0:Y:S08]  /*0050*/  LDC R0, c[0x0][0x360] ;  /* 0x0000d800ff007b82 */ /* 0x000e300000000800 */
[----:B------:R-:W2:Y:S08]  /*0060*/  S2UR UR5, SR_CTAID.Y ;  /* 0x00000000000579c3 */ /* 0x000eb00000002600 */
[----:B------:R-:W2:Y:S01]  /*0070*/  LDC R7, c[0x0][0x364] ;  /* 0x0000d900ff077b82 */ /* 0x000ea20000000800 */
[----:B0-----:R-:W-:-:S05]  /*0080*/  IMAD R0, R0, UR4, R3 ;  /* 0x0000000400007c24 */ /* 0x001fca000f8e0203 */
[----:B-1----:R-:W-:Y:S01]  /*0090*/  ISETP.GE.AND P0, PT, R0, UR7, PT ;  /* 0x0000000700007c0c */ /* 0x002fe2000bf06270 */
[----:B--2---:R-:W-:-:S05]  /*00a0*/  IMAD R7, R7, UR5, R2 ;  /* 0x0000000507077c24 */ /* 0x004fca000f8e0202 */
[----:B------:R-:W-:-:S13]  /*00b0*/  ISETP.GE.OR P0, PT, R7, UR6, P0 ;  /* 0x0000000607007c0c */ /* 0x000fda0008706670 */
[----:B------:R-:W-:Y:S05]  /*00c0*/  @P0 EXIT ;  /* 0x000000000000094d */ /* 0x000fea0003800000 */
[----:B------:R-:W0:Y:S01]  /*00d0*/  LDC.64 R2, c[0x0][0x380] ;  /* 0x0000e000ff027b82 */ /* 0x000e220000000a00 */
[----:B------:R-:W1:Y:S01]  /*00e0*/  LDCU.64 UR4, c[0x0][0x358] ;  /* 0x00006b00ff0477ac */ /* 0x000e620008000a00 */
[----:B------:R-:W-:-:S04]  /*00f0*/  IMAD R5, R7, UR7, R0 ;  /* 0x0000000707057c24 */ /* 0x000fc8000f8e0200 */
[----:B0-----:R-:W-:Y:S02]  /*0100*/  IMAD.WIDE R2, R5, 0x4, R2 ;  /* 0x0000000405027825 */ /* 0x001fe400078e0202 */
[----:B------:R-:W0:Y:S04]  /*0110*/  LDC.64 R4, c[0x0][0x388] ;  /* 0x0000e200ff047b82 */ /* 0x000e280000000a00 */
[----:B-1----:R-:W2:Y:S01]  /*0120*/  LDG.E R3, desc[UR4][R2.64] ;  /* 0x0000000402037981 */ /* 0x002ea2000c1e1900 */
[----:B------:R-:W-:-:S04]  /*0130*/  IMAD R7, R0, UR6, R7 ;  /* 0x0000000600077c24 */ /* 0x000fc8000f8e0207 */
[----:B0-----:R-:W-:-:S05]  /*0140*/  IMAD.WIDE R4, R7, 0x4, R4 ;  /* 0x0000000407047825 */ /* 0x001fca00078e0204 */
[----:B--2---:R-:W-:Y:S01]  /*0150*/  STG.E desc[UR4][R4.64], R3 ;  /* 0x0000000304007986 */ /* 0x004fe2000c101904 */
[----:B------:R-:W-:Y:S05]  /*0160*/  EXIT ;  /* 0x000000000000794d */ /* 0x000fea0003800000 */
.L_x_11:
        /* <DEDUP_REMOVED lines=9> */
.L_x_78:


//--------------------- .text.compare_memory      --------------------------
	.section	.text.compare_memory,"ax",@progbits
	.align	128
        .global         compare_memory
        .type           compare_memory,@function
        .size           compare_memory,(.L_x_79 - compare_memory)
        .other          compare_memory,@"STO_CUDA_ENTRY STV_DEFAULT"
compare_memory:
.text.compare_memory:
[----:B------:R-:W-:Y:S01]  /*0000*/  LDC R1, c[0x0][0x37c] ;  /* 0x0000df00ff017b82 */ /* 0x000fe20000000800 */
[----:B------:R-:W0:Y:S07]  /*0010*/  S2R R3, SR_TID.X ;  /* 0x0000000000037919 */ /* 0x000e2e0000002100 */
[----:B------:R-:W0:Y:S01]  /*0020*/  S2UR UR4, SR_CTAID.X ;  /* 0x00000000000479c3 */ /* 0x000e220000002500 */
[----:B------:R-:W1:Y:S07]  /*0030*/  LDCU.64 UR6, c[0x0][0x390] ;  /* 0x00007200ff0677ac */ /* 0x000e6e0008000a00 */
[----:B------:R-:W0:Y:S02]  /*0040*/  LDC R0, c[0x0][0x360] ;  /* 0x0000d800ff007b82 */ /* 0x000e240000000800 */
[----:B0-----:R-:W-:-:S05]  /*0050*/  IMAD R0, R0, UR4, R3 ;  /* 0x0000000400007c24 */ /* 0x001fca000f8e0203 */
[----:B-1----:R-:W-:-:S04]  /*0060*/  ISETP.GE.U32.AND P0, PT, R0, UR6, PT ;  /* 0x0000000600007c0c */ /* 0x002fc8000bf06070 */
[----:B------:R-:W-:-:S13]  /*0070*/  ISETP.GE.U32.AND.EX P0, PT, RZ, UR7, PT, P0 ;  /* 0x00000007ff007c0c */ /* 0x000fda000bf06100 */
[----:B------:R-:W-:Y:S05]  /*0080*/  @P0 EXIT ;  /* 0x000000000000094d */ /* 0x000fea0003800000 */
[----:B------:R-:W0:Y:S01]  /*0090*/  LDCU.128 UR8, c[0x0][0x380] ;  /* 0x00007000ff0877ac */ /* 0x000e220008000c00 */
[----:B------:R-:W-:Y:S01]  /*00a0*/  IMAD.SHL.U32 R4, R0, 0x4, RZ ;  /* 0x0000000400047824 */ /* 0x000fe200078e00ff */
[----:B------:R-:W-:Y:S01]  /*00b0*/  SHF.R.U32.HI R0, RZ, 0x1e, R0 ;  /* 0x0000001eff007819 */ /* 0x000fe20000011600 */
[----:B------:R-:W1:Y:S03]  /*00c0*/  LDCU.64 UR4, c[0x0][0x358] ;  /* 0x00006b00ff0477ac */ /* 0x000e660008000a00 */
[C---:B0-----:R-:W-:Y:S02]  /*00d0*/  IADD3 R2, P0, PT, R4.reuse, UR8, RZ ;  /* 0x0000000804027c10 */ /* 0x041fe4000ff1e0ff */
[----:B------:R-:W-:Y:S02]  /*00e0*/  IADD3 R4, P1, PT, R4, UR10, RZ ;  /* 0x0000000a04047c10 */ /* 0x000fe4000ff3e0ff */
[----:B------:R-:W-:-:S02]  /*00f0*/  IADD3.X R3, PT, PT, R0, UR9, RZ, P0, !PT ;  /* 0x0000000900037c10 */ /* 0x000fc400087fe4ff */
[----:B------:R-:W-:-:S03]  /*0100*/  IADD3.X R5, PT, PT, R0, UR11, RZ, P1, !PT ;  /* 0x0000000b00057c10 */ /* 0x000fc60008ffe4ff */
[----:B-1----:R-:W2:Y:S04]  /*0110*/  LDG.E R2, desc[UR4][R2.64] ;  /* 0x0000000402027981 */ /* 0x002ea8000c1e1900 */
[----:B------:R-:W2:Y:S02]  /*0120*/  LDG.E R5, desc[UR4][R4.64] ;  /* 0x0000000404057981 */ /* 0x000ea4000c1e1900 */
[----:B--2---:R-:W-:-:S05]  /*0130*/  FADD R0, R2, -R5 ;  /* 0x8000000502007221 */ /* 0x004fca0000000000 */
[----:B------:R-:W-:-:S13]  /*0140*/  FSETP.GT.AND P0, PT, |R0|, 9.9999997171806853657e-10, PT ;  /* 0x3089705f0000780b */ /* 0x000fda0003f04200 */
[----:B------:R-:W-:Y:S05]  /*0150*/  @!P0 EXIT ;  /* 0x000000000000894d */ /* 0x000fea0003800000 */
[----:B------:R-:W0:Y:S01]  /*0160*/  LDC.64 R2, c[0x0][0x398] ;  /* 0x0000e600ff027b82 */ /* 0x000e220000000a00 */
[----:B------:R-:W-:-:S05]  /*0170*/  IMAD.MOV.U32 R5, RZ, RZ, 0x5 ;  /* 0x00000005ff057424 */ /* 0x000fca00078e00ff */
[----:B0-----:R-:W-:Y:S01]  /*0180*/  ATOMG.E.EXCH.STRONG.GPU PT, RZ, desc[UR4][R2.64], R5 ;  /* 0x8000000502ff79a8 */ /* 0x001fe2000c1ef104 */
[----:B------:R-:W-:Y:S05]  /*0190*/  EXIT ;  /* 0x000000000000794d */ /* 0x000fea0003800000 */
.L_x_12:
        /* <DEDUP_REMOVED lines=14> */
.L_x_79:


//--------------------- .text.element_op          --------------------------
	.section	.text.element_op,"ax",@progbits
	.align	128
        .global         element_op
        .type           element_op,@function
        .size           element_op,(.L_x_74 - element_op)
        .other          element_op,@"STO_CUDA_ENTRY STV_DEFAULT"
element_op:
.text.element_op:
        /* <DEDUP_REMOVED lines=8> */
[----:B------:R-:W0:Y:S01]  /*0080*/  LDC R0, c[0x0][0x394] ;  /* 0x0000e500ff007b82 */ /* 0x000e220000000800 */
[----:B------:R-:W1:Y:S01]  /*0090*/  LDCU.64 UR6, c[0x0][0x358] ;  /* 0x00006b00ff0677ac */ /* 0x000e620008000a00 */
[----:B0-----:R-:W-:-:S13]  /*00a0*/  ISETP.GT.AND P0, PT, R0, 0x3, PT ;  /* 0x000000030000780c */ /* 0x001fda0003f04270 */
[----:B-1----:R-:W-:Y:S05]  /*00b0*/  @P0 BRA `(.L_x_13) ;  /* 0x0000001000b00947 */ /* 0x002fea0003800000 */
[----:B------:R-:W-:-:S13]  /*00c0*/  ISETP.GT.AND P0, PT, R0, 0x1, PT ;  /* 0x000000010000780c */ /* 0x000fda0003f04270 */
[----:B------:R-:W-:Y:S05]  /*00d0*/  @P0 BRA `(.L_x_14) ;  /* 0x00000000007c0947 */ /* 0x000fea0003800000 */
[----:B------:R-:W-:-:S05]  /*00e0*/  VIMNMX.U32 R0, PT, PT, R0, 0x2, PT ;  /* 0x0000000200007848 */ /* 0x000fca0003fe0000 */
[----:B------:R-:W-:-:S04]  /*00f0*/  IMAD.SHL.U32 R0, R0, 0x4, RZ ;  /* 0x0000000400007824 */ /* 0x000fc800078e00ff */
[----:B------:R-:W0:Y:S02]  /*0100*/  LDC R2, c[0x2][R0] ;  /* 0x0080000000027b82 */ /* 0x000e240000000800 */
[----:B0-----:R-:W-:-:S04]  /*0110*/  SHF.R.S32.HI R3, RZ, 0x1f, R2 ;  /* 0x0000001fff037819 */ /* 0x001fc80000011402 */
.L_x_56:
[----:B------:R-:W-:Y:S05]  /*0120*/  BRX R2 -0x130                                                           (*"BRANCH_TARGETS .L_x_57,.L_x_58,.L_x_59"*) ;  /* 0xfffffffc02b47949 */ /* 0x000fea000383ffff */
.L_x_58:
[----:B------:R-:W0:Y:S01]  /*0130*/  LDC.64 R2, c[0x0][0x380] ;  /* 0x0000e000ff027b82 */ /* 0x000e220000000a00 */
[----:B------:R-:W1:Y:S07]  /*0140*/  LDCU UR4, c[0x0][0x398] ;  /* 0x00007300ff0477ac */ /* 0x000e6e0008000800 */
[----:B------:R-:W2:Y:S01]  /*0150*/  LDC.64 R6, c[0x0][0x388] ;  /* 0x0000e200ff067b82 */ /* 0x000ea20000000a00 */
[----:B0-----:R-:W-:-:S06]  /*0160*/  IMAD.WIDE R2, R4, 0x4, R2 ;  /* 0x0000000404027825 */ /* 0x001fcc00078e0202 */
[----:B------:R-:W1:Y:S01]  /*0170*/  LDG.E R2, desc[UR6][R2.64] ;  /* 0x0000000602027981 */ /* 0x000e62000c1e1900 */
[----:B--2---:R-:W-:-:S04]  /*0180*/  IMAD.WIDE R4, R4, 0x4, R6 ;  /* 0x0000000404047825 */ /* 0x004fc800078e0206 */
[----:B-1----:R-:W-:-:S05]  /*0190*/  FMUL R7, R2, UR4 ;  /* 0x0000000402077c20 */ /* 0x002fca0008400000 */
[----:B------:R-:W-:Y:S01]  /*01a0*/  STG.E desc[UR6][R4.64], R7 ;  /* 0x0000000704007986 */ /* 0x000fe2000c101906 */
[----:B------:R-:W-:Y:S05]  /*01b0*/  EXIT ;  /* 0x000000000000794d */ /* 0x000fea0003800000 */
.L_x_57:
[----:B------:R-:W0:Y:S02]  /*01c0*/  LDC.64 R2, c[0x0][0x380] ;  /* 0x0000e000ff027b82 */ /* 0x000e240000000a00 */
[----:B0-----:R-:W-:-:S06]  /*01d0*/  IMAD.WIDE R2, R4, 0x4, R2 ;  /* 0x0000000404027825 */ /* 0x001fcc00078e0202 */
[----:B------:R-:W2:Y:S01]  /*01e0*/  LDG.E R2, desc[UR6][R2.64] ;  /* 0x0000000602027981 */ /* 0x000ea2000c1e1900 */
[----:B------:R-:W-:Y:S02]  /*01f0*/  IMAD.MOV.U32 R5, RZ, RZ, 0x3bbb989d ;  /* 0x3bbb989dff057424 */ /* 0x000fe400078e00ff */
[----:B------:R-:W-:Y:S02]  /*0200*/  IMAD.MOV.U32 R7, RZ, RZ, 0x437c0000 ;  /* 0x437c0000ff077424 */ /* 0x000fe400078e00ff */
[----:B--2---:R-:W-:-:S04]  /*0210*/  FFMA.SAT R0, R2, R5, 0.5 ;  /* 0x3f00000002007423 */ /* 0x004fc80000002005 */
[----:B------:R-:W-:Y:S02]  /*0220*/  FFMA.RM R0, R0, R7, 12582913 ;  /* 0x4b40000100007423 */ /* 0x000fe40000004007 */
[----:B------:R-:W0:Y:S02]  /*0230*/  LDC.64 R6, c[0x0][0x388] ;  /* 0x0000e200ff067b82 */ /* 0x000e240000000a00 */
[C---:B------:R-:W-:Y:S01]  /*0240*/  FADD R5, R0.reuse, -12583039 ;  /* 0xcb40007f00057421 */ /* 0x040fe20000000000 */
[----:B------:R-:W-:-:S03]  /*0250*/  SHF.L.U32 R0, R0, 0x17, RZ ;  /* 0x0000001700007819 */ /* 0x000fc600000006ff */
[----:B------:R-:W-:-:S04]  /*0260*/  FFMA R5, R2, 1.4426950216293334961, -R5 ;  /* 0x3fb8aa3b02057823 */ /* 0x000fc80000000805 */
[----:B------:R-:W-:-:S06]  /*0270*/  FFMA R5, R2, 1.925963033500011079e-08, R5 ;  /* 0x32a5706002057823 */ /* 0x000fcc0000000005 */
[----:B------:R-:W1:Y:S01]  /*0280*/  MUFU.EX2 R5, R5 ;  /* 0x0000000500057308 */ /* 0x000e620000000800 */
[----:B0-----:R-:W-:-:S04]  /*0290*/  IMAD.WIDE R6, R4, 0x4, R6 ;  /* 0x0000000404067825 */ /* 0x001fc800078e0206 */
[----:B-1----:R-:W-:-:S05]  /*02a0*/  FMUL R3, R0, R5 ;  /* 0x0000000500037220 */ /* 0x002fca0000400000 */
[----:B------:R-:W-:Y:S01]  /*02b0*/  STG.E desc[UR6][R6.64], R3 ;  /* 0x0000000306007986 */ /* 0x000fe2000c101906 */
[----:B------:R-:W-:Y:S05]  /*02c0*/  EXIT ;  /* 0x000000000000794d */ /* 0x000fea0003800000 */
.L_x_14:
[----:B------:R-:W-:-:S05]  /*02d0*/  IMAD.MOV.U32 R3, RZ, RZ, -0x2 ;  /* 0xfffffffeff037424 */ /* 0x000fca00078e00ff */
[----:B------:R-:W-:-:S05]  /*02e0*/  VIADDMNMX.U32 R0, R0, R3, 0x2, PT ;  /* 0x0000000200007446 */ /* 0x000fca0003800003 */
[----:B------:R-:W-:-:S04]  /*02f0*/  IMAD.SHL.U32 R0, R0, 0x4, RZ ;  /* 0x0000000400007824 */ /* 0x000fc800078e00ff */
[----:B------:R-:W0:Y:S02]  /*0300*/  LDC R2, c[0x2][R0+0xc] ;  /* 0x0080030000027b82 */ /* 0x000e240000000800 */
[----:B0-----:R-:W-:-:S04]  /*0310*/  SHF.R.S32.HI R3, RZ, 0x1f, R2 ;  /* 0x0000001fff037819 */ /* 0x001fc80000011402 */
.L_x_60:
[----:B------:R-:W-:Y:S05]  /*0320*/  BRX R2 -0x330                                                           (*"BRANCH_TARGETS .L_x_61,.L_x_62,.L_x_59"*) ;  /* 0xfffffffc02347949 */ /* 0x000fea000383ffff */
.L_x_62:
[----:B------:R-:W0:Y:S02]  /*0330*/  LDC.64 R2, c[0x0][0x380] ;  /* 0x0000e000ff027b82 */ /* 0x000e240000000a00 */
[----:B0-----:R-:W-:-:S05]  /*0340*/  IMAD.WIDE R2, R4, 0x4, R2 ;  /* 0x0000000404027825 */ /* 0x001fca00078e0202 */
[----:B------:R-:W2:Y:S01]  /*0350*/  LDG.E R0, desc[UR6][R2.64] ;  /* 0x0000000602007981 */ /* 0x000ea2000c1e1900 */
[----:B------:R-:W-:Y:S01]  /*0360*/  BSSY.RECONVERGENT B0, `(.L_x_15) ;  /* 0x0000069000007945 */ /* 0x000fe20003800200 */
[C---:B--2---:R-:W-:Y:S01]  /*0370*/  FMUL R5, R0.reuse, 0.63661974668502807617 ;  /* 0x3f22f98300057820 */ /* 0x044fe20000400000 */
[----:B------:R-:W-:-:S05]  /*0380*/  FSETP.GE.AND P0, PT, |R0|, 105615, PT ;  /* 0x47ce47800000780b */ /* 0x000fca0003f06200 */
[----:B------:R-:W0:Y:S02]  /*0390*/  F2I.NTZ R5, R5 ;  /* 0x0000000500057305 */ /* 0x000e240000203100 */
[----:B0-----:R-:W-:-:S05]  /*03a0*/  I2FP.F32.S32 R7, R5 ;  /* 0x0000000500077245 */ /* 0x001fca0000201400 */
[----:B------:R-:W-:-:S04]  /*03b0*/  FFMA R6, R7, -1.5707962512969970703, R0 ;  /* 0xbfc90fda07067823 */ /* 0x000fc80000000000 */
[----:B------:R-:W-:-:S04]  /*03c0*/  FFMA R6, R7, -7.5497894158615963534e-08, R6 ;  /* 0xb3a2216807067823 */ /* 0x000fc80000000006 */
[----:B------:R-:W-:Y:S01]  /*03d0*/  FFMA R6, R7, -5.3903029534742383927e-15, R6 ;  /* 0xa7c234c507067823 */ /* 0x000fe20000000006 */
[----:B------:R-:W-:Y:S06]  /*03e0*/  @!P0 BRA `(.L_x_16) ;  /* 0x0000000400808947 */ /* 0x000fec0003800000 */
[----:B------:R-:W-:-:S13]  /*03f0*/  FSETP.NEU.AND P0, PT, |R0|, +INF , PT ;  /* 0x7f8000000000780b */ /* 0x000fda0003f0d200 */
[----:B------:R-:W-:Y:S01]  /*0400*/  @!P0 FMUL R6, RZ, R0 ;  /* 0x00000000ff068220 */ /* 0x000fe20000400000 */
[----:B------:R-:W-:Y:S01]  /*0410*/  @!P0 IMAD.MOV.U32 R5, RZ, RZ, RZ ;  /* 0x000000ffff058224 */ /* 0x000fe200078e00ff */
[----:B------:R-:W-:Y:S06]  /*0420*/  @!P0 BRA `(.L_x_16) ;  /* 0x0000000400708947 */ /* 0x000fec0003800000 */
[----:B------:R-:W-:Y:S01]  /*0430*/  SHF.L.U32 R2, R0, 0x8, RZ ;  /* 0x0000000800027819 */ /* 0x000fe200000006ff */
[----:B------:R-:W-:Y:S01]  /*0440*/  IMAD.MOV.U32 R11, RZ, RZ, RZ ;  /* 0x000000ffff0b7224 */ /* 0x000fe200078e00ff */
[----:B------:R-:W0:Y:S01]  /*0450*/  LDCU.64 UR8, c[0x4][URZ] ;  /* 0x01000000ff0877ac */ /* 0x000e220008000a00 */
[----:B------:R-:W-:Y:S01]  /*0460*/  IMAD.MOV.U32 R9, RZ, RZ, RZ ;  /* 0x000000ffff097224 */ /* 0x000fe200078e00ff */
[----:B------:R-:W-:Y:S01]  /*0470*/  LOP3.LUT R5, R2, 0x80000000, RZ, 0xfc, !PT ;  /* 0x8000000002057812 */ /* 0x000fe200078efcff */
[----:B------:R-:W-:Y:S01]  /*0480*/  UMOV UR5, URZ ;  /* 0x000000ff00057c82 */ /* 0x000fe20008000000 */
[----:B------:R-:W-:-:S05]  /*0490*/  UMOV UR4, URZ ;  /* 0x000000ff00047c82 */ /* 0x000fca0008000000 */
.L_x_17:
[----:B0-----:R-:W-:Y:S01]  /*04a0*/  IMAD.U32 R6, RZ, RZ, UR8 ;  /* 0x00000008ff067e24 */ /* 0x001fe2000f8e00ff */
[----:B------:R-:W-:-:S05]  /*04b0*/  MOV R7, UR9 ;  /* 0x0000000900077c02 */ /* 0x000fca0008000f00 */
[----:B------:R-:W2:Y:S01]  /*04c0*/  LDG.E.CONSTANT R2, desc[UR6][R6.64] ;  /* 0x0000000606027981 */ /* 0x000ea2000c1e9900 */
[----:B------:R-:W-:Y:S01]  /*04d0*/  UIADD3 UR4, UPT, UPT, UR4, 0x1, URZ ;  /* 0x0000000104047890 */ /* 0x000fe2000fffe0ff */
[C---:B------:R-:W-:Y:S01]  /*04e0*/  ISETP.EQ.AND P0, PT, R9.reuse, RZ, PT ;  /* 0x000000ff0900720c */ /* 0x040fe20003f02270 */
[----:B------:R-:W-:Y:S01]  /*04f0*/  UIADD3 UR8, UP1, UPT, UR8, 0x4, URZ ;  /* 0x0000000408087890 */ /* 0x000fe2000ff3e0ff */
[C---:B------:R-:W-:Y:S01]  /*0500*/  ISETP.EQ.AND P1, PT, R9.reuse, 0x4, PT ;  /* 0x000000040900780c */ /* 0x040fe20003f22270 */
[----:B------:R-:W-:Y:S01]  /*0510*/  UISETP.NE.AND UP0, UPT, UR4, 0x6, UPT ;  /* 0x000000060400788c */ /* 0x000fe2000bf05270 */
[C---:B------:R-:W-:Y:S01]  /*0520*/  ISETP.EQ.AND P2, PT, R9.reuse, 0x8, PT ;  /* 0x000000080900780c */ /* 0x040fe20003f42270 */
[----:B------:R-:W-:Y:S01]  /*0530*/  UIADD3.X UR9, UPT, UPT, URZ, UR9, URZ, UP1, !UPT ;  /* 0x00000009ff097290 */ /* 0x000fe20008ffe4ff */
[C---:B------:R-:W-:Y:S02]  /*0540*/  ISETP.EQ.AND P3, PT, R9.reuse, 0xc, PT ;  /* 0x0000000c0900780c */ /* 0x040fe40003f62270 */
[----:B------:R-:W-:-:S02]  /*0550*/  ISETP.EQ.AND P4, PT, R9, 0x10, PT ;  /* 0x000000100900780c */ /* 0x000fc40003f82270 */
[C---:B------:R-:W-:Y:S01]  /*0560*/  ISETP.EQ.AND P5, PT, R9.reuse, 0x14, PT ;  /* 0x000000140900780c */ /* 0x040fe20003fa2270 */
[----:B------:R-:W-:Y:S02]  /*0570*/  VIADD R9, R9, 0x4 ;  /* 0x0000000409097836 */ /* 0x000fe40000000000 */
[----:B--2---:R-:W-:-:S03]  /*0580*/  IMAD.WIDE.U32 R2, R2, R5, RZ ;  /* 0x0000000502027225 */ /* 0x004fc600078e00ff */
[----:B------:R-:W-:-:S04]  /*0590*/  IADD3 R2, P6, PT, R2, R11, RZ ;  /* 0x0000000b02027210 */ /* 0x000fc80007fde0ff */
[----:B------:R-:W-:Y:S01]  /*05a0*/  IADD3.X R11, PT, PT, R3, UR5, RZ, P6, !PT ;  /* 0x00000005030b7c10 */ /* 0x000fe2000b7fe4ff */
[--C-:B------:R-:W-:Y:S01]  /*05b0*/  @P0 IMAD.MOV.U32 R8, RZ, RZ, R2.reuse ;  /* 0x000000ffff080224 */ /* 0x100fe200078e0002 */
[----:B------:R-:W-:Y:S01]  /*05c0*/  @P3 MOV R13, R2 ;  /* 0x00000002000d3202 */ /* 0x000fe20000000f00 */
[--C-:B------:R-:W-:Y:S02]  /*05d0*/  @P1 IMAD.MOV.U32 R10, RZ, RZ, R2.reuse ;  /* 0x000000ffff0a1224 */ /* 0x100fe400078e0002 */
[--C-:B------:R-:W-:Y:S02]  /*05e0*/  @P2 IMAD.MOV.U32 R12, RZ, RZ, R2.reuse ;  /* 0x000000ffff0c2224 */ /* 0x100fe400078e0002 */
[--C-:B------:R-:W-:Y:S02]  /*05f0*/  @P4 IMAD.MOV.U32 R14, RZ, RZ, R2.reuse ;  /* 0x000000ffff0e4224 */ /* 0x100fe400078e0002 */
[----:B------:R-:W-:Y:S01]  /*0600*/  @P5 IMAD.MOV.U32 R15, RZ, RZ, R2 ;  /* 0x000000ffff0f5224 */ /* 0x000fe200078e0002 */
[----:B------:R-:W-:Y:S06]  /*0610*/  BRA.U UP0, `(.L_x_17) ;  /* 0xfffffffd00a07547 */ /* 0x000fec000b83ffff */
[----:B------:R-:W-:Y:S01]  /*0620*/  SHF.R.U32.HI R2, RZ, 0x17, R0 ;  /* 0x00000017ff027819 */ /* 0x000fe20000011600 */
[----:B------:R-:W-:Y:S03]  /*0630*/  BSSY.RECONVERGENT B1, `(.L_x_18) ;  /* 0x0000029000017945 */ /* 0x000fe60003800200 */
[C---:B------:R-:W-:Y:S02]  /*0640*/  LOP3.LUT R3, R2.reuse, 0xe0, RZ, 0xc0, !PT ;  /* 0x000000e002037812 */ /* 0x040fe400078ec0ff */
[----:B------:R-:W-:Y:S02]  /*0650*/  LOP3.LUT P6, RZ, R2, 0x1f, RZ, 0xc0, !PT ;  /* 0x0000001f02ff7812 */ /* 0x000fe400078cc0ff */
[----:B------:R-:W-:-:S04]  /*0660*/  IADD3 R3, PT, PT, R3, -0x80, RZ ;  /* 0xffffff8003037810 */ /* 0x000fc80007ffe0ff */
[----:B------:R-:W-:-:S05]  /*0670*/  SHF.R.U32.HI R3, RZ, 0x5, R3 ;  /* 0x00000005ff037819 */ /* 0x000fca0000011603 */
[----:B------:R-:W-:-:S05]  /*0680*/  IMAD.U32 R6, R3, -0x4, RZ ;  /* 0xfffffffc03067824 */ /* 0x000fca00078e00ff */
[C---:B------:R-:W-:Y:S02]  /*0690*/  ISETP.EQ.AND P3, PT, R6.reuse, -0x18, PT ;  /* 0xffffffe80600780c */ /* 0x040fe40003f62270 */
[C---:B------:R-:W-:Y:S02]  /*06a0*/  ISETP.EQ.AND P4, PT, R6.reuse, -0x14, PT ;  /* 0xffffffec0600780c */ /* 0x040fe40003f82270 */
[C---:B------:R-:W-:Y:S02]  /*06b0*/  ISETP.EQ.AND P2, PT, R6.reuse, -0x10, PT ;  /* 0xfffffff00600780c */ /* 0x040fe40003f42270 */
[C---:B------:R-:W-:Y:S02]  /*06c0*/  ISETP.EQ.AND P1, PT, R6.reuse, -0xc, PT ;  /* 0xfffffff40600780c */ /* 0x040fe40003f22270 */
[C---:B------:R-:W-:Y:S02]  /*06d0*/  ISETP.EQ.AND P0, PT, R6.reuse, -0x8, PT ;  /* 0xfffffff80600780c */ /* 0x040fe40003f02270 */
[----:B------:R-:W-:-:S03]  /*06e0*/  ISETP.EQ.AND P5, PT, R6, RZ, PT ;  /* 0x000000ff0600720c */ /* 0x000fc60003fa2270 */
[--C-:B------:R-:W-:Y:S01]  /*06f0*/  @P3 IMAD.MOV.U32 R3, RZ, RZ, R8.reuse ;  /* 0x000000ffff033224 */ /* 0x100fe200078e0008 */
[C---:B------:R-:W-:Y:S01]  /*0700*/  ISETP.EQ.AND P3, PT, R6.reuse, -0x4, PT ;  /* 0xfffffffc0600780c */ /* 0x040fe20003f62270 */
[----:B------:R-:W-:Y:S01]  /*0710*/  @P4 IMAD.MOV.U32 R5, RZ, RZ, R8 ;  /* 0x000000ffff054224 */ /* 0x000fe200078e0008 */
[----:B------:R-:W-:Y:S01]  /*0720*/  @P4 MOV R3, R10 ;  /* 0x0000000a00034202 */ /* 0x000fe20000000f00 */
[----:B------:R-:W-:Y:S01]  /*0730*/  @P2 IMAD.MOV.U32 R3, RZ, RZ, R12 ;  /* 0x000000ffff032224 */ /* 0x000fe200078e000c */
[----:B------:R-:W-:Y:S01]  /*0740*/  ISETP.EQ.AND P4, PT, R6, 0x4, PT ;  /* 0x000000040600780c */ /* 0x000fe20003f82270 */
[----:B------:R-:W-:Y:S01]  /*0750*/  @P2 IMAD.MOV.U32 R5, RZ, RZ, R10 ;  /* 0x000000ffff052224 */ /* 0x000fe200078e000a */
[----:B------:R-:W-:Y:S01]  /*0760*/  @P1 MOV R3, R13 ;  /* 0x0000000d00031202 */ /* 0x000fe20000000f00 */
[----:B------:R-:W-:Y:S02]  /*0770*/  @P0 IMAD.MOV.U32 R3, RZ, RZ, R14 ;  /* 0x000000ffff030224 */ /* 0x000fe400078e000e */
[----:B------:R-:W-:-:S02]  /*0780*/  @P1 IMAD.MOV.U32 R5, RZ, RZ, R12 ;  /* 0x000000ffff051224 */ /* 0x000fc400078e000c */
[----:B------:R-:W-:Y:S02]  /*0790*/  @P0 IMAD.MOV.U32 R5, RZ, RZ, R13 ;  /* 0x000000ffff050224 */ /* 0x000fe400078e000d */
[----:B------:R-:W-:Y:S01]  /*07a0*/  @P3 MOV R3, R15 ;  /* 0x0000000f00033202 */ /* 0x000fe20000000f00 */
[----:B------:R-:W-:Y:S02]  /*07b0*/  @P5 IMAD.MOV.U32 R3, RZ, RZ, R11 ;  /* 0x000000ffff035224 */ /* 0x000fe400078e000b */
[----:B------:R-:W-:Y:S02]  /*07c0*/  @P3 IMAD.MOV.U32 R5, RZ, RZ, R14 ;  /* 0x000000ffff053224 */ /* 0x000fe400078e000e */
[----:B------:R-:W-:Y:S01]  /*07d0*/  @P5 IMAD.MOV.U32 R5, RZ, RZ, R15 ;  /* 0x000000ffff055224 */ /* 0x000fe200078e000f */
[----:B------:R-:W-:Y:S01]  /*07e0*/  MOV R9, R3 ;  /* 0x0000000300097202 */ /* 0x000fe20000000f00 */
[----:B------:R-:W-:Y:S01]  /*07f0*/  @P4 IMAD.MOV.U32 R5, RZ, RZ, R11 ;  /* 0x000000ffff054224 */ /* 0x000fe200078e000b */
[----:B------:R-:W-:Y:S06]  /*0800*/  @!P6 BRA `(.L_x_19) ;  /* 0x00000000002ce947 */ /* 0x000fec0003800000 */
[----:B------:R-:W-:Y:S01]  /*0810*/  @P2 IMAD.MOV.U32 R3, RZ, RZ, R8 ;  /* 0x000000ffff032224 */ /* 0x000fe200078e0008 */
[----:B------:R-:W-:Y:S01]  /*0820*/  LOP3.LUT R2, R2, 0x1f, RZ, 0xc0, !PT ;  /* 0x0000001f02027812 */ /* 0x000fe200078ec0ff */
[----:B------:R-:W-:Y:S02]  /*0830*/  @P1 IMAD.MOV.U32 R3, RZ, RZ, R10 ;  /* 0x000000ffff031224 */ /* 0x000fe400078e000a */
[----:B------:R-:W-:Y:S01]  /*0840*/  @P0 IMAD.MOV.U32 R3, RZ, RZ, R12 ;  /* 0x000000ffff030224 */ /* 0x000fe200078e000c */
[----:B------:R-:W-:Y:S02]  /*0850*/  ISETP.EQ.AND P0, PT, R6, 0x8, PT ;  /* 0x000000080600780c */ /* 0x000fe40003f02270 */
[----:B------:R-:W-:Y:S01]  /*0860*/  @P3 MOV R3, R13 ;  /* 0x0000000d00033202 */ /* 0x000fe20000000f00 */
[----:B------:R-:W-:Y:S01]  /*0870*/  @P5 IMAD.MOV.U32 R3, RZ, RZ, R14 ;  /* 0x000000ffff035224 */ /* 0x000fe200078e000e */
[----:B------:R-:W-:Y:S01]  /*0880*/  SHF.L.W.U32.HI R9, R5, R2, R9 ;  /* 0x0000000205097219 */ /* 0x000fe20000010e09 */
[----:B------:R-:W-:-:S08]  /*0890*/  @P4 IMAD.MOV.U32 R3, RZ, RZ, R15 ;  /* 0x000000ffff034224 */ /* 0x000fd000078e000f */
[----:B------:R-:W-:-:S05]  /*08a0*/  @P0 IMAD.MOV.U32 R3, RZ, RZ, R11 ;  /* 0x000000ffff030224 */ /* 0x000fca00078e000b */
[----:B------:R-:W-:-:S07]  /*08b0*/  SHF.L.W.U32.HI R5, R3, R2, R5 ;  /* 0x0000000203057219 */ /* 0x000fce0000010e05 */
.L_x_19:
[----:B------:R-:W-:Y:S05]  /*08c0*/  BSYNC.RECONVERGENT B1 ;  /* 0x0000000000017941 */ /* 0x000fea0003800200 */
.L_x_18:
[C---:B------:R-:W-:Y:S01]  /*08d0*/  SHF.L.W.U32.HI R8, R5.reuse, 0x2, R9 ;  /* 0x0000000205087819 */ /* 0x040fe20000010e09 */
[----:B------:R-:W-:Y:S01]  /*08e0*/  UMOV UR4, 0x54442d19 ;  /* 0x54442d1900047882 */ /* 0x000fe20000000000 */
[----:B------:R-:W-:Y:S01]  /*08f0*/  SHF.L.U32 R5, R5, 0x2, RZ ;  /* 0x0000000205057819 */ /* 0x000fe200000006ff */
[----:B------:R-:W-:Y:S01]  /*0900*/  UMOV UR5, 0x3bf921fb ;  /* 0x3bf921fb00057882 */ /* 0x000fe20000000000 */
[----:B------:R-:W-:Y:S02]  /*0910*/  SHF.R.S32.HI R2, RZ, 0x1f, R8 ;  /* 0x0000001fff027819 */ /* 0x000fe40000011408 */
[----:B------:R-:W-:Y:S02]  /*0920*/  ISETP.GE.AND P0, PT, R0, RZ, PT ;  /* 0x000000ff0000720c */ /* 0x000fe40003f06270 */
[C---:B------:R-:W-:Y:S02]  /*0930*/  LOP3.LUT R6, R2.reuse, R5, RZ, 0x3c, !PT ;  /* 0x0000000502067212 */ /* 0x040fe400078e3cff */
[----:B------:R-:W-:-:S02]  /*0940*/  LOP3.LUT R7, R2, R8, RZ, 0x3c, !PT ;  /* 0x0000000802077212 */ /* 0x000fc400078e3cff */
[----:B------:R-:W-:Y:S02]  /*0950*/  SHF.R.U32.HI R5, RZ, 0x1e, R9 ;  /* 0x0000001eff057819 */ /* 0x000fe40000011609 */
[----:B------:R-:W0:Y:S01]  /*0960*/  I2F.F64.S64 R2, R6 ;  /* 0x0000000600027312 */ /* 0x000e220000301c00 */
[C---:B------:R-:W-:Y:S02]  /*0970*/  LOP3.LUT R0, R8.reuse, R0, RZ, 0x3c, !PT ;  /* 0x0000000008007212 */ /* 0x040fe400078e3cff */
[----:B------:R-:W-:Y:S02]  /*0980*/  LEA.HI R5, R8, R5, RZ, 0x1 ;  /* 0x0000000508057211 */ /* 0x000fe400078f08ff */
[----:B------:R-:W-:-:S03]  /*0990*/  ISETP.GE.AND P1, PT, R0, RZ, PT ;  /* 0x000000ff0000720c */ /* 0x000fc60003f26270 */
[----:B------:R-:W-:-:S04]  /*09a0*/  IMAD.MOV R0, RZ, RZ, -R5 ;  /* 0x000000ffff007224 */ /* 0x000fc800078e0a05 */
[----:B------:R-:W-:Y:S01]  /*09b0*/  @!P0 IMAD.MOV.U32 R5, RZ, RZ, R0 ;  /* 0x000000ffff058224 */ /* 0x000fe200078e0000 */
[----:B0-----:R-:W-:-:S10]  /*09c0*/  DMUL R2, R2, UR4 ;  /* 0x0000000402027c28 */ /* 0x001fd40008000000 */
[----:B------:R-:W0:Y:S02]  /*09d0*/  F2F.F32.F64 R2, R2 ;  /* 0x0000000200027310 */ /* 0x000e240000301000 */
[----:B0-----:R-:W-:-:S07]  /*09e0*/  FSEL R6, -R2, R2, !P1 ;  /* 0x0000000202067208 */ /* 0x001fce0004800100 */
.L_x_16:
[----:B------:R-:W-:Y:S05]  /*09f0*/  BSYNC.RECONVERGENT B0 ;  /* 0x0000000000007941 */ /* 0x000fea0003800200 */
.L_x_15:
[----:B------:R-:W-:Y:S02]  /*0a00*/  IMAD.MOV.U32 R0, RZ, RZ, 0x37cbac00 ;  /* 0x37cbac00ff007424 */ /* 0x000fe400078e00ff */
[----:B------:R-:W-:Y:S01]  /*0a10*/  FMUL R7, R6, R6 ;  /* 0x0000000606077220 */ /* 0x000fe20000400000 */
[C---:B------:R-:W-:Y:S01]  /*0a20*/  LOP3.LUT R8, R5.reuse, 0x1, RZ, 0xc0, !PT ;  /* 0x0000000105087812 */ /* 0x040fe200078ec0ff */
[----:B------:R-:W0:Y:S01]  /*0a30*/  LDC.64 R2, c[0x0][0x388] ;  /* 0x0000e200ff027b82 */ /* 0x000e220000000a00 */
[----:B------:R-:W-:Y:S02]  /*0a40*/  VIADD R5, R5, 0x1 ;  /* 0x0000000105057836 */ /* 0x000fe40000000000 */
[----:B------:R-:W-:Y:S01]  /*0a50*/  FFMA R0, R7, R0, -0.0013887860113754868507 ;  /* 0xbab607ed07007423 */ /* 0x000fe20000000000 */
[----:B------:R-:W-:Y:S01]  /*0a60*/  ISETP.NE.U32.AND P0, PT, R8, 0x1, PT ;  /* 0x000000010800780c */ /* 0x000fe20003f05070 */
[----:B------:R-:W-:Y:S01]  /*0a70*/  IMAD.MOV.U32 R9, RZ, RZ, 0x3e2aaaa8 ;  /* 0x3e2aaaa8ff097424 */ /* 0x000fe200078e00ff */
[----:B------:R-:W-:-:S02]  /*0a80*/  MOV R8, 0x3c0885e4 ;  /* 0x3c0885e400087802 */ /* 0x000fc40000000f00 */
[----:B------:R-:W-:Y:S02]  /*0a90*/  FSEL R0, R0, -0.00019574658654164522886, P0 ;  /* 0xb94d415300007808 */ /* 0x000fe40000000000 */
[----:B------:R-:W-:Y:S02]  /*0aa0*/  FSEL R8, R8, 0.041666727513074874878, !P0 ;  /* 0x3d2aaabb08087808 */ /* 0x000fe40004000000 */
[----:B------:R-:W-:Y:S02]  /*0ab0*/  LOP3.LUT P1, RZ, R5, 0x2, RZ, 0xc0, !PT ;  /* 0x0000000205ff7812 */ /* 0x000fe4000782c0ff */
[----:B------:R-:W-:Y:S01]  /*0ac0*/  FSEL R5, -R9, -0.4999999701976776123, !P0 ;  /* 0xbeffffff09057808 */ /* 0x000fe20004000100 */
[----:B------:R-:W-:Y:S01]  /*0ad0*/  FFMA R8, R7, R0, R8 ;  /* 0x0000000007087223 */ /* 0x000fe20000000008 */
[----:B------:R-:W-:-:S03]  /*0ae0*/  FSEL R0, R6, 1, !P0 ;  /* 0x3f80000006007808 */ /* 0x000fc60004000000 */
[C---:B------:R-:W-:Y:S02]  /*0af0*/  FFMA R5, R7.reuse, R8, R5 ;  /* 0x0000000807057223 */ /* 0x040fe40000000005 */
[----:B------:R-:W-:-:S04]  /*0b00*/  FFMA R7, R7, R0, RZ ;  /* 0x0000000007077223 */ /* 0x000fc800000000ff */
[----:B------:R-:W-:Y:S01]  /*0b10*/  FFMA R5, R7, R5, R0 ;  /* 0x0000000507057223 */ /* 0x000fe20000000000 */
[----:B0-----:R-:W-:-:S04]  /*0b20*/  IMAD.WIDE R2, R4, 0x4, R2 ;  /* 0x0000000404027825 */ /* 0x001fc800078e0202 */
[----:B------:R-:W-:-:S05]  /*0b30*/  @P1 FADD R5, RZ, -R5 ;  /* 0x80000005ff051221 */ /* 0x000fca0000000000 */
[----:B------:R-:W-:Y:S01]  /*0b40*/  STG.E desc[UR6][R2.64], R5 ;  /* 0x0000000502007986 */ /* 0x000fe2000c101906 */
[----:B------:R-:W-:Y:S05]  /*0b50*/  EXIT ;  /* 0x000000000000794d */ /* 0x000fea0003800000 */
.L_x_61:
        /* <DEDUP_REMOVED lines=23> */
.L_x_22:
        /* <DEDUP_REMOVED lines=66> */
.L_x_24:
[----:B------:R-:W-:Y:S05]  /*10f0*/  BSYNC.RECONVERGENT B1 ;  /* 0x0000000000017941 */ /* 0x000fea0003800200 */
.L_x_23:
        /* <DEDUP_REMOVED lines=18> */
.L_x_21:
[----:B------:R-:W-:Y:S05]  /*1220*/  BSYNC.RECONVERGENT B0 ;  /* 0x0000000000007941 */ /* 0x000fea0003800200 */
.L_x_20:
[----:B------:R-:W-:Y:S02]  /*1230*/  IMAD.MOV.U32 R0, RZ, RZ, 0x37cbac00 ;  /* 0x37cbac00ff007424 */ /* 0x000fe400078e00ff */
[----:B------:R-:W-:Y:S01]  /*1240*/  FMUL R7, R6, R6 ;  /* 0x0000000606077220 */ /* 0x000fe20000400000 */
[----:B------:R-:W-:Y:S01]  /*1250*/  LOP3.LUT R8, R5, 0x1, RZ, 0xc0, !PT ;  /* 0x0000000105087812 */ /* 0x000fe200078ec0ff */
[----:B------:R-:W0:Y:S01]  /*1260*/  LDC.64 R2, c[0x0][0x388] ;  /* 0x0000e200ff027b82 */ /* 0x000e220000000a00 */
[----:B------:R-:W-:Y:S02]  /*1270*/  IMAD.MOV.U32 R9, RZ, RZ, 0x3effffff ;  /* 0x3effffffff097424 */ /* 0x000fe400078e00ff */
[----:B------:R-:W-:Y:S01]  /*1280*/  FFMA R0, R7, R0, -0.0013887860113754868507 ;  /* 0xbab607ed07007423 */ /* 0x000fe20000000000 */
[----:B------:R-:W-:Y:S02]  /*1290*/  ISETP.NE.U32.AND P0, PT, R8, 0x1, PT ;  /* 0x000000010800780c */ /* 0x000fe40003f05070 */
[----:B------:R-:W-:-:S02]  /*12a0*/  MOV R8, 0x3d2aaabb ;  /* 0x3d2aaabb00087802 */ /* 0x000fc40000000f00 */
[----:B------:R-:W-:Y:S02]  /*12b0*/  FSEL R0, R0, -0.00019574658654164522886, !P0 ;  /* 0xb94d415300007808 */ /* 0x000fe40004000000 */
[----:B------:R-:W-:Y:S02]  /*12c0*/  FSEL R8, R8, 0.0083327032625675201416, !P0 ;  /* 0x3c0885e408087808 */ /* 0x000fe40004000000 */
[----:B------:R-:W-:Y:S02]  /*12d0*/  LOP3.LUT P1, RZ, R5, 0x2, RZ, 0xc0, !PT ;  /* 0x0000000205ff7812 */ /* 0x000fe4000782c0ff */
[----:B------:R-:W-:Y:S01]  /*12e0*/  FSEL R5, -R9, -0.16666662693023681641, !P0 ;  /* 0xbe2aaaa809057808 */ /* 0x000fe20004000100 */
[----:B------:R-:W-:Y:S01]  /*12f0*/  FFMA R8, R7, R0, R8 ;  /* 0x0000000007087223 */ /* 0x000fe20000000008 */
[----:B------:R-:W-:-:S03]  /*1300*/  FSEL R0, R6, 1, P0 ;  /* 0x3f80000006007808 */ /* 0x000fc60000000000 */
[C---:B------:R-:W-:Y:S02]  /*1310*/  FFMA R5, R7.reuse, R8, R5 ;  /* 0x0000000807057223 */ /* 0x040fe40000000005 */
[----:B------:R-:W-:-:S04]  /*1320*/  FFMA R7, R7, R0, RZ ;  /* 0x0000000007077223 */ /* 0x000fc800000000ff */
[----:B------:R-:W-:Y:S01]  /*1330*/  FFMA R5, R7, R5, R0 ;  /* 0x0000000507057223 */ /* 0x000fe20000000000 */
[----:B0-----:R-:W-:-:S04]  /*1340*/  IMAD.WIDE R2, R4, 0x4, R2 ;  /* 0x0000000404027825 */ /* 0x001fc800078e0202 */
[----:B------:R-:W-:-:S05]  /*1350*/  @P1 FADD R5, RZ, -R5 ;  /* 0x80000005ff051221 */ /* 0x000fca0000000000 */
[----:B------:R-:W-:Y:S01]  /*1360*/  STG.E desc[UR6][R2.64], R5 ;  /* 0x0000000502007986 */ /* 0x000fe2000c101906 */
[----:B------:R-:W-:Y:S05]  /*1370*/  EXIT ;  /* 0x000000000000794d */ /* 0x000fea0003800000 */
.L_x_13:
[----:B------:R-:W-:-:S13]  /*1380*/  ISETP.GT.AND P0, PT, R0, 0x5, PT ;  /* 0x000000050000780c */ /* 0x000fda0003f04270 */
[----:B------:R-:W-:Y:S05]  /*1390*/  @P0 BRA `(.L_x_25) ;  /* 0x0000000800700947 */ /* 0x000fea0003800000 */
[----:B------:R-:W-:-:S05]  /*13a0*/  VIADD R0, R0, 0xfffffffc ;  /* 0xfffffffc00007836 */ /* 0x000fca0000000000 */
[----:B------:R-:W-:-:S05]  /*13b0*/  VIMNMX.U32 R0, PT, PT, R0, 0x2, PT ;  /* 0x0000000200007848 */ /* 0x000fca0003fe0000 */
[----:B------:R-:W-:-:S04]  /*13c0*/  IMAD.SHL.U32 R0, R0, 0x4, RZ ;  /* 0x0000000400007824 */ /* 0x000fc800078e00ff */
[----:B------:R-:W0:Y:S02]  /*13d0*/  LDC R2, c[0x2][R0+0x18] ;  /* 0x0080060000027b82 */ /* 0x000e240000000800 */
[----:B0-----:R-:W-:-:S04]  /*13e0*/  SHF.R.S32.HI R3, RZ, 0x1f, R2 ;  /* 0x0000001fff037819 */ /* 0x001fc80000011402 */
.L_x_64:
[----:B------:R-:W-:Y:S05]  /*13f0*/  BRX R2 -0x1400                                                          (*"BRANCH_TARGETS .L_x_65,.L_x_66,.L_x_59"*) ;  /* 0xffffffec02007949 */ /* 0x000fea000383ffff */
.L_x_66:
[----:B------:R-:W0:Y:S08]  /*1400*/  LDC.64 R2, c[0x0][0x380] ;  /* 0x0000e000ff027b82 */ /* 0x000e300000000a00 */
[----:B------:R-:W1:Y:S01]  /*1410*/  LDC.64 R6, c[0x0][0x388] ;  /* 0x0000e200ff067b82 */ /* 0x000e620000000a00 */
[----:B0-----:R-:W-:-:S06]  /*1420*/  IMAD.WIDE R2, R4, 0x4, R2 ;  /* 0x0000000404027825 */ /* 0x001fcc00078e0202 */
[----:B------:R-:W2:Y:S01]  /*1430*/  LDG.E R2, desc[UR6][R2.64] ;  /* 0x0000000602027981 */ /* 0x000ea2000c1e1900 */
[----:B------:R-:W-:Y:S02]  /*1440*/  HFMA2 R8, -RZ, RZ, 1.875, 0 ;  /* 0x3f800000ff087431 */ /* 0x000fe400000001ff */
[----:B------:R-:W-:Y:S02]  /*1450*/  IMAD.MOV.U32 R10, RZ, RZ, 0x3c80f082 ;  /* 0x3c80f082ff0a7424 */ /* 0x000fe400078e00ff */
[----:B-1----:R-:W-:-:S04]  /*1460*/  IMAD.WIDE R6, R4, 0x4, R6 ;  /* 0x0000000404067825 */ /* 0x002fc800078e0206 */
[C---:B--2---:R-:W-:Y:S01]  /*1470*/  FMUL R0, |R2|.reuse, 2.8853900432586669922 ;  /* 0x4038aa3b02007820 */ /* 0x044fe20000400200 */
[C---:B------:R-:W-:Y:S01]  /*1480*/  FMUL R9, R2.reuse, R2 ;  /* 0x0000000202097220 */ /* 0x040fe20000400000 */
[C---:B------:R-:W-:Y:S02]  /*1490*/  FSETP.GE.AND P1, PT, |R2|.reuse, 0.60000002384185791016, PT ;  /* 0x3f19999a0200780b */ /* 0x040fe40003f26200 */
[----:B------:R-:W-:Y:S01]  /*14a0*/  FSETP.GE.AND P0, PT, |R2|, 9.010913848876953125, PT ;  /* 0x41102cb40200780b */ /* 0x000fe20003f06200 */
[C---:B------:R-:W-:Y:S01]  /*14b0*/  FFMA R10, R9.reuse, R10, -0.052303962409496307373 ;  /* 0xbd563cae090a7423 */ /* 0x040fe2000000000a */
[----:B------:R-:W0:Y:S02]  /*14c0*/  MUFU.EX2 R0, R0 ;  /* 0x0000000000007308 */ /* 0x000e240000000800 */
[----:B0-----:R-:W-:Y:S01]  /*14d0*/  FADD R5, R0, 1 ;  /* 0x3f80000000057421 */ /* 0x001fe20000000000 */
[----:B------:R-:W-:-:S04]  /*14e0*/  FFMA R0, R9, R10, 0.1331529766321182251 ;  /* 0x3e08594109007423 */ /* 0x000fc8000000000a */
[C---:B------:R-:W-:Y:S01]  /*14f0*/  FFMA R0, R9.reuse, R0, -0.33332768082618713379 ;  /* 0xbeaaa9ed09007423 */ /* 0x040fe20000000000 */
[----:B------:R-:W0:Y:S03]  /*1500*/  MUFU.RCP R5, R5 ;  /* 0x0000000500057308 */ /* 0x000e260000001000 */
[----:B------:R-:W-:Y:S01]  /*1510*/  FFMA R9, R9, R0, RZ ;  /* 0x0000000009097223 */ /* 0x000fe200000000ff */
[----:B0-----:R-:W-:-:S05]  /*1520*/  FFMA R8, R5, -2, R8 ;  /* 0xc000000005087823 */ /* 0x001fca0000000008 */
[----:B------:R-:W-:-:S04]  /*1530*/  FSEL R3, R8, 1, !P0 ;  /* 0x3f80000008037808 */ /* 0x000fc80004000000 */
[--C-:B------:R-:W-:Y:S01]  /*1540*/  LOP3.LUT R3, R3, 0x80000000, R2.reuse, 0xb8, !PT ;  /* 0x8000000003037812 */ /* 0x100fe200078eb802 */
[----:B------:R-:W-:-:S05]  /*1550*/  @!P1 FFMA R3, R2, R9, R2 ;  /* 0x0000000902039223 */ /* 0x000fca0000000002 */
[----:B------:R-:W-:Y:S01]  /*1560*/  STG.E desc[UR6][R6.64], R3 ;  /* 0x0000000306007986 */ /* 0x000fe2000c101906 */
[----:B------:R-:W-:Y:S05]  /*1570*/  EXIT ;  /* 0x000000000000794d */ /* 0x000fea0003800000 */
.L_x_65:
        /* <DEDUP_REMOVED lines=16> */
[----:B------:R-:W-:Y:S01]  /*1680*/  IMAD.SHL.U32 R2, R0, 0x100, RZ ;  /* 0x0000010000027824 */ /* 0x000fe200078e00ff */
[----:B------:R-:W-:Y:S01]  /*1690*/  MOV R11, RZ ;  /* 0x000000ff000b7202 */ /* 0x000fe20000000f00 */
[----:B------:R-:W-:Y:S01]  /*16a0*/  IMAD.MOV.U32 R9, RZ, RZ, RZ ;  /* 0x000000ffff097224 */ /* 0x000fe200078e00ff */
[----:B------:R-:W0:Y:S02]  /*16b0*/  LDCU.64 UR8, c[0x4][URZ] ;  /* 0x01000000ff0877ac */ /* 0x000e240008000a00 */
[----:B------:R-:W-:Y:S01]  /*16c0*/  LOP3.LUT R5, R2, 0x80000000, RZ, 0xfc, !PT ;  /* 0x8000000002057812 */ /* 0x000fe200078efcff */
[----:B------:R-:W-:Y:S01]  /*16d0*/  UMOV UR5, URZ ;  /* 0x000000ff00057c82 */ /* 0x000fe20008000000 */
[----:B------:R-:W-:-:S05]  /*16e0*/  UMOV UR4, URZ ;  /* 0x000000ff00047c82 */ /* 0x000fca0008000000 */
.L_x_28:
[----:B0-----:R-:W-:Y:S02]  /*16f0*/  IMAD.U32 R6, RZ, RZ, UR8 ;  /* 0x00000008ff067e24 */ /* 0x001fe4000f8e00ff */
[----:B------:R-:W-:-:S05]  /*1700*/  IMAD.U32 R7, RZ, RZ, UR9 ;  /* 0x00000009ff077e24 */ /* 0x000fca000f8e00ff */
        /* <DEDUP_REMOVED lines=16> */
[-C--:B------:R-:W-:Y:S01]  /*1810*/  @P0 MOV R8, R2.reuse ;  /* 0x0000000200080202 */ /* 0x080fe20000000f00 */
[--C-:B------:R-:W-:Y:S01]  /*1820*/  @P2 IMAD.MOV.U32 R12, RZ, RZ, R2.reuse ;  /* 0x000000ffff0c2224 */ /* 0x100fe200078e0002 */
[----:B------:R-:W-:Y:S01]  /*1830*/  @P4 MOV R14, R2 ;  /* 0x00000002000e4202 */ /* 0x000fe20000000f00 */
[--C-:B------:R-:W-:Y:S02]  /*1840*/  @P3 IMAD.MOV.U32 R13, RZ, RZ, R2.reuse ;  /* 0x000000ffff0d3224 */ /* 0x100fe400078e0002 */
[----:B------:R-:W-:Y:S01]  /*1850*/  @P5 IMAD.MOV.U32 R15, RZ, RZ, R2 ;  /* 0x000000ffff0f5224 */ /* 0x000fe200078e0002 */
[----:B------:R-:W-:Y:S06]  /*1860*/  BRA.U UP0, `(.L_x_28) ;  /* 0xfffffffd00a07547 */ /* 0x000fec000b83ffff */
[----:B------:R-:W-:Y:S01]  /*1870*/  SHF.R.U32.HI R2, RZ, 0x17, R0 ;  /* 0x00000017ff027819 */ /* 0x000fe20000011600 */
[----:B------:R-:W-:Y:S03]  /*1880*/  BSSY.RECONVERGENT B1, `(.L_x_29) ;  /* 0x0000029000017945 */ /* 0x000fe60003800200 */
[C---:B------:R-:W-:Y:S02]  /*1890*/  LOP3.LUT R3, R2.reuse, 0xe0, RZ, 0xc0, !PT ;  /* 0x000000e002037812 */ /* 0x040fe400078ec0ff */
[----:B------:R-:W-:-:S03]  /*18a0*/  LOP3.LUT P6, RZ, R2, 0x1f, RZ, 0xc0, !PT ;  /* 0x0000001f02ff7812 */ /* 0x000fc600078cc0ff */
[----:B------:R-:W-:-:S05]  /*18b0*/  VIADD R3, R3, 0xffffff80 ;  /* 0xffffff8003037836 */ /* 0x000fca0000000000 */
[----:B------:R-:W-:-:S04]  /*18c0*/  SHF.R.U32.HI R3, RZ, 0x5, R3 ;  /* 0x00000005ff037819 */ /* 0x000fc80000011603 */
[----:B------:R-:W-:-:S04]  /*18d0*/  LEA R6, -R3, RZ, 0x2 ;  /* 0x000000ff03067211 */ /* 0x000fc800078e11ff */
        /* <DEDUP_REMOVED lines=12> */
[--C-:B------:R-:W-:Y:S02]  /*19a0*/  @P1 IMAD.MOV.U32 R3, RZ, RZ, R13.reuse ;  /* 0x000000ffff031224 */ /* 0x100fe400078e000d */
[----:B------:R-:W-:Y:S01]  /*19b0*/  @P0 MOV R3, R14 ;  /* 0x0000000e00030202 */ /* 0x000fe20000000f00 */
[----:B------:R-:W-:Y:S01]  /*19c0*/  @P2 IMAD.MOV.U32 R5, RZ, RZ, R10 ;  /* 0x000000ffff052224 */ /* 0x000fe200078e000a */
[----:B------:R-:W-:Y:S01]  /*19d0*/  @P1 MOV R5, R12 ;  /* 0x0000000c00051202 */ /* 0x000fe20000000f00 */
[----:B------:R-:W-:-:S03]  /*19e0*/  @P0 IMAD.MOV.U32 R5, RZ, RZ, R13 ;  /* 0x000000ffff050224 */ /* 0x000fc600078e000d */
[----:B------:R-:W-:Y:S02]  /*19f0*/  @P3 IMAD.MOV.U32 R3, RZ, RZ, R15 ;  /* 0x000000ffff033224 */ /* 0x000fe400078e000f */
[--C-:B------:R-:W-:Y:S02]  /*1a00*/  @P5 IMAD.MOV.U32 R3, RZ, RZ, R11.reuse ;  /* 0x000000ffff035224 */ /* 0x100fe400078e000b */
[----:B------:R-:W-:Y:S01]  /*1a10*/  @P3 IMAD.MOV.U32 R5, RZ, RZ, R14 ;  /* 0x000000ffff053224 */ /* 0x000fe200078e000e */
[----:B------:R-:W-:Y:S01]  /*1a20*/  @P5 MOV R5, R15 ;  /* 0x0000000f00055202 */ /* 0x000fe20000000f00 */
[----:B------:R-:W-:Y:S01]  /*1a30*/  @P4 IMAD.MOV.U32 R5, RZ, RZ, R11 ;  /* 0x000000ffff054224 */ /* 0x000fe200078e000b */
[----:B------:R-:W-:Y:S01]  /*1a40*/  MOV R9, R3 ;  /* 0x0000000300097202 */ /* 0x000fe20000000f00 */
[----:B------:R-:W-:Y:S06]  /*1a50*/  @!P6 BRA `(.L_x_30) ;  /* 0x00000000002ce947 */ /* 0x000fec0003800000 */
[----:B------:R-:W-:Y:S01]  /*1a60*/  @P2 IMAD.MOV.U32 R3, RZ, RZ, R8 ;  /* 0x000000ffff032224 */ /* 0x000fe200078e0008 */
[----:B------:R-:W-:Y:S01]  /*1a70*/  LOP3.LUT R2, R2, 0x1f, RZ, 0xc0, !PT ;  /* 0x0000001f02027812 */ /* 0x000fe200078ec0ff */
[----:B------:R-:W-:Y:S01]  /*1a80*/  @P1 IMAD.MOV.U32 R3, RZ, RZ, R10 ;  /* 0x000000ffff031224 */ /* 0x000fe200078e000a */
[----:B------:R-:W-:Y:S01]  /*1a90*/  @P0 MOV R3, R12 ;  /* 0x0000000c00030202 */ /* 0x000fe20000000f00 */
[----:B------:R-:W-:Y:S01]  /*1aa0*/  @P3 IMAD.MOV.U32 R3, RZ, RZ, R13 ;  /* 0x000000ffff033224 */ /* 0x000fe200078e000d */
[----:B------:R-:W-:Y:S01]  /*1ab0*/  ISETP.EQ.AND P0, PT, R6, 0x8, PT ;  /* 0x000000080600780c */ /* 0x000fe20003f02270 */
[----:B------:R-:W-:Y:S01]  /*1ac0*/  @P5 IMAD.MOV.U32 R3, RZ, RZ, R14 ;  /* 0x000000ffff035224 */ /* 0x000fe200078e000e */
[----:B------:R-:W-:Y:S02]  /*1ad0*/  @P4 MOV R3, R15 ;  /* 0x0000000f00034202 */ /* 0x000fe40000000f00 */
[----:B------:R-:W-:-:S09]  /*1ae0*/  SHF.L.W.U32.HI R9, R5, R2, R9 ;  /* 0x0000000205097219 */ /* 0x000fd20000010e09 */
[----:B------:R-:W-:-:S05]  /*1af0*/  @P0 IMAD.MOV.U32 R3, RZ, RZ, R11 ;  /* 0x000000ffff030224 */ /* 0x000fca00078e000b */
[----:B------:R-:W-:-:S07]  /*1b00*/  SHF.L.W.U32.HI R5, R3, R2, R5 ;  /* 0x0000000203057219 */ /* 0x000fce0000010e05 */
.L_x_30:
[----:B------:R-:W-:Y:S05]  /*1b10*/  BSYNC.RECONVERGENT B1 ;  /* 0x0000000000017941 */ /* 0x000fea0003800200 */
.L_x_29:
[C---:B------:R-:W-:Y:S01]  /*1b20*/  SHF.L.W.U32.HI R8, R5.reuse, 0x2, R9 ;  /* 0x0000000205087819 */ /* 0x040fe20000010e09 */
[----:B------:R-:W-:Y:S01]  /*1b30*/  IMAD.SHL.U32 R5, R5, 0x4, RZ ;  /* 0x0000000405057824 */ /* 0x000fe200078e00ff */
[----:B------:R-:W-:Y:S01]  /*1b40*/  UMOV UR4, 0x54442d19 ;  /* 0x54442d1900047882 */ /* 0x000fe20000000000 */
        /* <DEDUP_REMOVED lines=9> */
[----:B------:R-:W-:Y:S02]  /*1be0*/  ISETP.GE.AND P1, PT, R0, RZ, PT ;  /* 0x000000ff0000720c */ /* 0x000fe40003f26270 */
[----:B------:R-:W-:-:S05]  /*1bf0*/  IADD3 R0, PT, PT, -R5, RZ, RZ ;  /* 0x000000ff05007210 */ /* 0x000fca0007ffe1ff */
[----:B------:R-:W-:Y:S01]  /*1c00*/  @!P0 IMAD.MOV.U32 R5, RZ, RZ, R0 ;  /* 0x000000ffff058224 */ /* 0x000fe200078e0000 */
[----:B0-----:R-:W-:-:S10]  /*1c10*/  DMUL R2, R2, UR4 ;  /* 0x0000000402027c28 */ /* 0x001fd40008000000 */
[----:B------:R-:W0:Y:S02]  /*1c20*/  F2F.F32.F64 R2, R2 ;  /* 0x0000000200027310 */ /* 0x000e240000301000 */
[----:B0-----:R-:W-:-:S07]  /*1c30*/  FSEL R6, -R2, R2, !P1 ;  /* 0x0000000202067208 */ /* 0x001fce0004800100 */
.L_x_27:
[----:B------:R-:W-:Y:S05]  /*1c40*/  BSYNC.RECONVERGENT B0 ;  /* 0x0000000000007941 */ /* 0x000fea0003800200 */
.L_x_26:
[----:B------:R-:W-:Y:S02]  /*1c50*/  IMAD.MOV.U32 R3, RZ, RZ, 0x3c190000 ;  /* 0x3c190000ff037424 */ /* 0x000fe400078e00ff */
[C---:B------:R-:W-:Y:S01]  /*1c60*/  FMUL R0, R6.reuse, R6 ;  /* 0x0000000606007220 */ /* 0x040fe20000400000 */
[----:B------:R-:W-:Y:S02]  /*1c70*/  LOP3.LUT R5, R5, 0x1, RZ, 0xc0, !PT ;  /* 0x0000000105057812 */ /* 0x000fe400078ec0ff */
[----:B------:R-:W-:Y:S01]  /*1c80*/  FSETP.NEU.AND P0, PT, |R6|, 0.00049096695147454738617, PT ;  /* 0x3a00b43c0600780b */ /* 0x000fe20003f0d200 */
[----:B------:R-:W-:Y:S01]  /*1c90*/  FFMA R3, R0, R3, 0.003265380859375 ;  /* 0x3b56000000037423 */ /* 0x000fe20000000003 */
[----:B------:R-:W-:-:S03]  /*1ca0*/  ISETP.NE.U32.AND P1, PT, R5, 0x1, PT ;  /* 0x000000010500780c */ /* 0x000fc60003f25070 */
[----:B------:R-:W-:-:S04]  /*1cb0*/  FFMA R3, R0, R3, 0.0242919921875 ;  /* 0x3cc7000000037423 */ /* 0x000fc80000000003 */
[----:B------:R-:W-:-:S04]  /*1cc0*/  FFMA R3, R0, R3, 0.053466796875 ;  /* 0x3d5b000000037423 */ /* 0x000fc80000000003 */
[C---:B------:R-:W-:Y:S02]  /*1cd0*/  FFMA R5, R0.reuse, R3, 0.13337790966033935547 ;  /* 0x3e08943800057423 */ /* 0x040fe40000000003 */
[----:B------:R-:W0:Y:S02]  /*1ce0*/  LDC.64 R2, c[0x0][0x388] ;  /* 0x0000e200ff027b82 */ /* 0x000e240000000a00 */
[C---:B------:R-:W-:Y:S01]  /*1cf0*/  FFMA R5, R0.reuse, R5, 0.33333230018615722656 ;  /* 0x3eaaaa8800057423 */ /* 0x040fe20000000005 */
[----:B------:R-:W-:-:S04]  /*1d00*/  FMUL R0, R0, R6 ;  /* 0x0000000600007220 */ /* 0x000fc80000400000 */
[----:B------:R-:W-:-:S06]  /*1d10*/  @P0 FFMA R6, R5, R0, R6 ;  /* 0x0000000005060223 */ /* 0x000fcc0000000006 */
[----:B------:R-:W1:Y:S01]  /*1d20*/  @!P1 MUFU.RCP R6, -R6 ;  /* 0x8000000600069308 */ /* 0x000e620000001000 */
[----:B0-----:R-:W-:-:S05]  /*1d30*/  IMAD.WIDE R2, R4, 0x4, R2 ;  /* 0x0000000404027825 */ /* 0x001fca00078e0202 */
[----:B-1----:R-:W-:Y:S01]  /*1d40*/  STG.E desc[UR6][R2.64], R6 ;  /* 0x0000000602007986 */ /* 0x002fe2000c101906 */
[----:B------:R-:W-:Y:S05]  /*1d50*/  EXIT ;  /* 0x000000000000794d */ /* 0x000fea0003800000 */
.L_x_25:
[----:B------:R-:W-:-:S04]  /*1d60*/  MOV R3, 0xfffffffa ;  /* 0xfffffffa00037802 */ /* 0x000fc80000000f00 */
[----:B------:R-:W-:-:S05]  /*1d70*/  VIADDMNMX.U32 R0, R0, R3, 0x3, PT ;  /* 0x0000000300007446 */ /* 0x000fca0003800003 */
[----:B------:R-:W-:-:S04]  /*1d80*/  IMAD.SHL.U32 R0, R0, 0x4, RZ ;  /* 0x0000000400007824 */ /* 0x000fc800078e00ff */
[----:B------:R-:W0:Y:S02]  /*1d90*/  LDC R2, c[0x2][R0+0x24] ;  /* 0x0080090000027b82 */ /* 0x000e240000000800 */
[----:B0-----:R-:W-:-:S04]  /*1da0*/  SHF.R.S32.HI R3, RZ, 0x1f, R2 ;  /* 0x0000001fff037819 */ /* 0x001fc80000011402 */
.L_x_68:
[----:B------:R-:W-:Y:S05]  /*1db0*/  BRX R2 -0x1dc0                                                          (*"BRANCH_TARGETS .L_x_69,.L_x_70,.L_x_71,.L_x_59"*) ;  /* 0xffffffe002907949 */ /* 0x000fea000383ffff */
.L_x_71:
[----:B------:R-:W0:Y:S02]  /*1dc0*/  LDC.64 R2, c[0x0][0x380] ;  /* 0x0000e000ff027b82 */ /* 0x000e240000000a00 */
[----:B0-----:R-:W-:-:S05]  /*1dd0*/  IMAD.WIDE R2, R4, 0x4, R2 ;  /* 0x0000000404027825 */ /* 0x001fca00078e0202 */
[----:B------:R0:W2:Y:S01]  /*1de0*/  LDG.E R0, desc[UR6][R2.64] ;  /* 0x0000000602007981 */ /* 0x0000a2000c1e1900 */
[----:B------:R-:W-:Y:S01]  /*1df0*/  IMAD.MOV.U32 R9, RZ, RZ, 0x3e055027 ;  /* 0x3e055027ff097424 */ /* 0x000fe200078e00ff */
[----:B0-----:R-:W0:Y:S02]  /*1e00*/  LDC.64 R2, c[0x0][0x388] ;  /* 0x0000e200ff027b82 */ /* 0x001e240000000a00 */
[----:B0-----:R-:W-:Y:S01]  /*1e10*/  IMAD.WIDE R2, R4, 0x4, R2 ;  /* 0x0000000404027825 */ /* 0x001fe200078e0202 */
[----:B--2---:R-:W-:-:S13]  /*1e20*/  FSETP.GEU.AND P0, PT, R0, 1.175494350822287508e-38, PT ;  /* 0x008000000000780b */ /* 0x004fda0003f0e000 */
[----:B------:R-:W-:-:S04]  /*1e30*/  @!P0 FMUL R0, R0, 8388608 ;  /* 0x4b00000000008820 */ /* 0x000fc80000400000 */
[----:B------:R-:W-:-:S05]  /*1e40*/  VIADD R5, R0, 0xc0d55555 ;  /* 0xc0d5555500057836 */ /* 0x000fca0000000000 */
[----:B------:R-:W-:-:S04]  /*1e50*/  LOP3.LUT R7, R5, 0xff800000, RZ, 0xc0, !PT ;  /* 0xff80000005077812 */ /* 0x000fc800078ec0ff */
[-C--:B------:R-:W-:Y:S02]  /*1e60*/  IADD3 R5, PT, PT, R0, -R7.reuse, RZ ;  /* 0x8000000700057210 */ /* 0x080fe40007ffe0ff */
[----:B------:R-:W-:Y:S01]  /*1e70*/  I2FP.F32.S32 R6, R7 ;  /* 0x0000000700067245 */ /* 0x000fe20000201400 */
[----:B------:R-:W-:Y:S02]  /*1e80*/  IMAD.MOV.U32 R7, RZ, RZ, 0x7f800000 ;  /* 0x7f800000ff077424 */ /* 0x000fe400078e00ff */
[----:B------:R-:W-:-:S04]  /*1e90*/  FADD R8, R5, -1 ;  /* 0xbf80000005087421 */ /* 0x000fc80000000000 */
[----:B------:R-:W-:-:S04]  /*1ea0*/  FFMA R5, R8, -R9, 0.14084610342979431152 ;  /* 0x3e1039f608057423 */ /* 0x000fc80000000809 */
[----:B------:R-:W-:-:S04]  /*1eb0*/  FFMA R5, R8, R5, -0.12148627638816833496 ;  /* 0xbdf8cdcc08057423 */ /* 0x000fc80000000005 */
[----:B------:R-:W-:-:S04]  /*1ec0*/  FFMA R5, R8, R5, 0.13980610668659210205 ;  /* 0x3e0f295508057423 */ /* 0x000fc80000000005 */
[----:B------:R-:W-:-:S04]  /*1ed0*/  FFMA R5, R8, R5, -0.16684235632419586182 ;  /* 0xbe2ad8b908057423 */ /* 0x000fc80000000005 */
[----:B------:R-:W-:-:S04]  /*1ee0*/  FFMA R5, R8, R5, 0.20012299716472625732 ;  /* 0x3e4ced0b08057423 */ /* 0x000fc80000000005 */
[----:B------:R-:W-:-:S04]  /*1ef0*/  FFMA R5, R8, R5, -0.24999669194221496582 ;  /* 0xbe7fff2208057423 */ /* 0x000fc80000000005 */
[----:B------:R-:W-:-:S04]  /*1f00*/  FFMA R5, R8, R5, 0.33333182334899902344 ;  /* 0x3eaaaa7808057423 */ /* 0x000fc80000000005 */
[----:B------:R-:W-:Y:S01]  /*1f10*/  FFMA R9, R8, R5, -0.5 ;  /* 0xbf00000008097423 */ /* 0x000fe20000000005 */
[----:B------:R-:W-:Y:S02]  /*1f20*/  FSEL R5, RZ, -23, P0 ;  /* 0xc1b80000ff057808 */ /* 0x000fe40000000000 */
[----:B------:R-:W-:Y:S01]  /*1f30*/  ISETP.GT.U32.AND P0, PT, R0, 0x7f7fffff, PT ;  /* 0x7f7fffff0000780c */ /* 0x000fe20003f04070 */
[----:B------:R-:W-:Y:S02]  /*1f40*/  FMUL R9, R8, R9 ;  /* 0x0000000908097220 */ /* 0x000fe40000400000 */
[----:B------:R-:W-:Y:S02]  /*1f50*/  FFMA R5, R6, 1.1920928955078125e-07, R5 ;  /* 0x3400000006057823 */ /* 0x000fe40000000005 */
[----:B------:R-:W-:-:S04]  /*1f60*/  FFMA R8, R8, R9, R8 ;  /* 0x0000000908087223 */ /* 0x000fc80000000008 */
[----:B------:R-:W-:-:S04]  /*1f70*/  FFMA R5, R5, 0.69314718246459960938, R8 ;  /* 0x3f31721805057823 */ /* 0x000fc80000000008 */
[C---:B------:R-:W-:Y:S01]  /*1f80*/  @P0 FFMA R5, R0.reuse, R7, +INF ;  /* 0x7f80000000050423 */ /* 0x040fe20000000007 */
[----:B------:R-:W-:-:S04]  /*1f90*/  FSETP.NEU.AND P0, PT, R0, RZ, PT ;  /* 0x000000ff0000720b */ /* 0x000fc80003f0d000 */
[----:B------:R-:W-:-:S05]  /*1fa0*/  FSEL R5, R5, -INF , P0 ;  /* 0xff80000005057808 */ /* 0x000fca0000000000 */
[----:B------:R-:W-:Y:S01]  /*1fb0*/  STG.E desc[UR6][R2.64], R5 ;  /* 0x0000000502007986 */ /* 0x000fe2000c101906 */
[----:B------:R-:W-:Y:S05]  /*1fc0*/  EXIT ;  /* 0x000000000000794d */ /* 0x000fea0003800000 */
.L_x_69:
[----:B------:R-:W0:Y:S02]  /*1fd0*/  LDC.64 R2, c[0x0][0x380] ;  /* 0x0000e000ff027b82 */ /* 0x000e240000000a00 */
[----:B0-----:R-:W-:-:S06]  /*1fe0*/  IMAD.WIDE R2, R4, 0x4, R2 ;  /* 0x0000000404027825 */ /* 0x001fcc00078e0202 */
[----:B------:R-:W2:Y:S02]  /*1ff0*/  LDG.E R2, desc[UR6][R2.64] ;  /* 0x0000000602027981 */ /* 0x000ea4000c1e1900 */
[----:B--2---:R-:W-:-:S13]  /*2000*/  FSETP.GE.AND P0, PT, R2, RZ, PT ;  /* 0x000000ff0200720b */ /* 0x004fda0003f06000 */
[----:B------:R-:W-:Y:S05]  /*2010*/  @!P0 BRA `(.L_x_31) ;  /* 0x0000000000708947 */ /* 0x000fea0003800000 */
[----:B------:R-:W-:Y:S02]  /*2020*/  HFMA2 R3, -RZ, RZ, 0.96630859375, -0.0022525787353515625 ;  /* 0x3bbb989dff037431 */ /* 0x000fe400000001ff */
[----:B------:R-:W-:Y:S01]  /*2030*/  IMAD.MOV.U32 R5, RZ, RZ, 0x437c0000 ;  /* 0x437c0000ff057424 */ /* 0x000fe200078e00ff */
[----:B------:R-:W-:Y:S02]  /*2040*/  BSSY.RECONVERGENT B0, `(.L_x_32) ;  /* 0x0000015000007945 */ /* 0x000fe40003800200 */
[----:B------:R-:W-:-:S04]  /*2050*/  FFMA.SAT R0, R2, -R3, 0.5 ;  /* 0x3f00000002007423 */ /* 0x000fc80000002803 */
[----:B------:R-:W-:-:S04]  /*2060*/  FFMA.RM R0, R0, R5, 12582913 ;  /* 0x4b40000100007423 */ /* 0x000fc80000004005 */
[C---:B------:R-:W-:Y:S01]  /*2070*/  FADD R3, R0.reuse, -12583039 ;  /* 0xcb40007f00037421 */ /* 0x040fe20000000000 */
[----:B------:R-:W-:-:S03]  /*2080*/  IMAD.SHL.U32 R0, R0, 0x800000, RZ ;  /* 0x0080000000007824 */ /* 0x000fc600078e00ff */
[----:B------:R-:W-:-:S04]  /*2090*/  FFMA R3, R2, -1.4426950216293334961, -R3 ;  /* 0xbfb8aa3b02037823 */ /* 0x000fc80000000803 */
[----:B------:R-:W-:-:S06]  /*20a0*/  FFMA R3, R2, -1.925963033500011079e-08, R3 ;  /* 0xb2a5706002037823 */ /* 0x000fcc0000000003 */
[----:B------:R-:W0:Y:S02]  /*20b0*/  MUFU.EX2 R3, R3 ;  /* 0x0000000300037308 */ /* 0x000e240000000800 */
[----:B0-----:R-:W-:-:S05]  /*20c0*/  FFMA R0, R0, R3, 1 ;  /* 0x3f80000000007423 */ /* 0x001fca0000000003 */
[----:B------:R-:W-:-:S04]  /*20d0*/  IADD3 R2, PT, PT, R0, 0x1800000, RZ ;  /* 0x0180000000027810 */ /* 0x000fc80007ffe0ff */
[----:B------:R-:W-:-:S04]  /*20e0*/  LOP3.LUT R2, R2, 0x7f800000, RZ, 0xc0, !PT ;  /* 0x7f80000002027812 */ /* 0x000fc800078ec0ff */
[----:B------:R-:W-:-:S13]  /*20f0*/  ISETP.GT.U32.AND P0, PT, R2, 0x1ffffff, PT ;  /* 0x01ffffff0200780c */ /* 0x000fda0003f04070 */
[----:B------:R-:W-:Y:S05]  /*2100*/  @P0 BRA `(.L_x_33) ;  /* 0x0000000000100947 */ /* 0x000fea0003800000 */
[----:B------:R-:W-:-:S07]  /*2110*/  MOV R6, 0x2130 ;  /* 0x0000213000067802 */ /* 0x000fce0000000f00 */
[----:B------:R-:W-:Y:S05]  /*2120*/  CALL.REL.NOINC `($__internal_0_$__cuda_sm20_rcp_rn_f32_slowpath) ;  /* 0x0000000400247944 */ /* 0x000fea0003c00000 */
[----:B------:R-:W-:Y:S01]  /*2130*/  IMAD.MOV.U32 R5, RZ, RZ, R3 ;  /* 0x000000ffff057224 */ /* 0x000fe200078e0003 */
[----:B------:R-:W-:Y:S06]  /*2140*/  BRA `(.L_x_34) ;  /* 0x0000000000107947 */ /* 0x000fec0003800000 */
.L_x_33:
[----:B------:R-:W0:Y:S02]  /*2150*/  MUFU.RCP R5, R0 ;  /* 0x0000000000057308 */ /* 0x000e240000001000 */
[----:B0-----:R-:W-:-:S04]  /*2160*/  FFMA R2, R0, R5, -1 ;  /* 0xbf80000000027423 */ /* 0x001fc80000000005 */
[----:B------:R-:W-:-:S04]  /*2170*/  FADD.FTZ R2, -R2, -RZ ;  /* 0x800000ff02027221 */ /* 0x000fc80000010100 */
[----:B------:R-:W-:-:S07]  /*2180*/  FFMA R5, R5, R2, R5 ;  /* 0x0000000205057223 */ /* 0x000fce0000000005 */
.L_x_34:
[----:B------:R-:W-:Y:S05]  /*2190*/  BSYNC.RECONVERGENT B0 ;  /* 0x0000000000007941 */ /* 0x000fea0003800200 */
.L_x_32:
[----:B------:R-:W0:Y:S02]  /*21a0*/  LDC.64 R2, c[0x0][0x388] ;  /* 0x0000e200ff027b82 */ /* 0x000e240000000a00 */
[----:B0-----:R-:W-:-:S05]  /*21b0*/  IMAD.WIDE R2, R4, 0x4, R2 ;  /* 0x0000000404027825 */ /* 0x001fca00078e0202 */
[----:B------:R-:W-:Y:S01]  /*21c0*/  STG.E desc[UR6][R2.64], R5 ;  /* 0x0000000502007986 */ /* 0x000fe2000c101906 */
[----:B------:R-:W-:Y:S05]  /*21d0*/  EXIT ;  /* 0x000000000000794d */ /* 0x000fea0003800000 */
.L_x_31:
[----:B------:R-:W-:Y:S01]  /*21e0*/  IMAD.MOV.U32 R3, RZ, RZ, 0x3bbb989d ;  /* 0x3bbb989dff037424 */ /* 0x000fe200078e00ff */
[----:B------:R-:W-:Y:S01]  /*21f0*/  MOV R5, 0x437c0000 ;  /* 0x437c000000057802 */ /* 0x000fe20000000f00 */
[----:B------:R-:W-:Y:S02]  /*2200*/  BSSY.RECONVERGENT B0, `(.L_x_35) ;  /* 0x0000015000007945 */ /* 0x000fe40003800200 */
[----:B------:R-:W-:-:S04]  /*2210*/  FFMA.SAT R0, R2, R3, 0.5 ;  /* 0x3f00000002007423 */ /* 0x000fc80000002003 */
[----:B------:R-:W-:-:S04]  /*2220*/  FFMA.RM R0, R0, R5, 12582913 ;  /* 0x4b40000100007423 */ /* 0x000fc80000004005 */
[C---:B------:R-:W-:Y:S01]  /*2230*/  FADD R3, R0.reuse, -12583039 ;  /* 0xcb40007f00037421 */ /* 0x040fe20000000000 */
[----:B------:R-:W-:-:S03]  /*2240*/  IMAD.SHL.U32 R0, R0, 0x800000, RZ ;  /* 0x0080000000007824 */ /* 0x000fc600078e00ff */
[----:B------:R-:W-:-:S04]  /*2250*/  FFMA R3, R2, 1.4426950216293334961, -R3 ;  /* 0x3fb8aa3b02037823 */ /* 0x000fc80000000803 */
[----:B------:R-:W-:-:S06]  /*2260*/  FFMA R3, R2, 1.925963033500011079e-08, R3 ;  /* 0x32a5706002037823 */ /* 0x000fcc0000000003 */
[----:B------:R-:W0:Y:S02]  /*2270*/  MUFU.EX2 R3, R3 ;  /* 0x0000000300037308 */ /* 0x000e240000000800 */
[----:B0-----:R-:W-:-:S04]  /*2280*/  FMUL R0, R0, R3 ;  /* 0x0000000300007220 */ /* 0x001fc80000400000 */
[----:B------:R-:W-:-:S04]  /*2290*/  FADD R3, R0, 1 ;  /* 0x3f80000000037421 */ /* 0x000fc80000000000 */
[----:B------:R-:W0:Y:S08]  /*22a0*/  MUFU.RCP R2, R3 ;  /* 0x0000000300027308 */ /* 0x000e300000001000 */
[----:B------:R-:W1:Y:S01]  /*22b0*/  FCHK P0, R0, R3 ;  /* 0x0000000300007302 */ /* 0x000e620000000000 */
[----:B0-----:R-:W-:-:S04]  /*22c0*/  FFMA R5, -R3, R2, 1 ;  /* 0x3f80000003057423 */ /* 0x001fc80000000102 */
[----:B------:R-:W-:-:S04]  /*22d0*/  FFMA R5, R2, R5, R2 ;  /* 0x0000000502057223 */ /* 0x000fc80000000002 */
[----:B------:R-:W-:-:S04]  /*22e0*/  FFMA R2, R0, R5, RZ ;  /* 0x0000000500027223 */ /* 0x000fc800000000ff */
[----:B------:R-:W-:-:S04]  /*22f0*/  FFMA R6, -R3, R2, R0 ;  /* 0x0000000203067223 */ /* 0x000fc80000000100 */
[----:B------:R-:W-:Y:S01]  /*2300*/  FFMA R5, R5, R6, R2 ;  /* 0x0000000605057223 */ /* 0x000fe20000000002 */
[----:B-1----:R-:W-:Y:S06]  /*2310*/  @!P0 BRA `(.L_x_36) ;  /* 0x00000000000c8947 */ /* 0x002fec0003800000 */
[----:B------:R-:W-:-:S07]  /*2320*/  MOV R2, 0x2340 ;  /* 0x0000234000027802 */ /* 0x000fce0000000f00 */
[----:B------:R-:W-:Y:S05]  /*2330*/  CALL.REL.NOINC `($__internal_1_$__cuda_sm3x_div_rn_noftz_f32_slowpath) ;  /* 0x0000000400707944 */ /* 0x000fea0003c00000 */
[----:B------:R-:W-:-:S07]  /*2340*/  IMAD.MOV.U32 R5, RZ, RZ, R0 ;  /* 0x000000ffff057224 */ /* 0x000fce00078e0000 */
.L_x_36:
[----:B------:R-:W-:Y:S05]  /*2350*/  BSYNC.RECONVERGENT B0 ;  /* 0x0000000000007941 */ /* 0x000fea0003800200 */
.L_x_35:
[----:B------:R-:W0:Y:S02]  /*2360*/  LDC.64 R2, c[0x0][0x388] ;  /* 0x0000e200ff027b82 */ /* 0x000e240000000a00 */
[----:B0-----:R-:W-:-:S05]  /*2370*/  IMAD.WIDE R2, R4, 0x4, R2 ;  /* 0x0000000404027825 */ /* 0x001fca00078e0202 */
[----:B------:R-:W-:Y:S01]  /*2380*/  STG.E desc[UR6][R2.64], R5 ;  /* 0x0000000502007986 */ /* 0x000fe2000c101906 */
[----:B------:R-:W-:Y:S05]  /*2390*/  EXIT ;  /* 0x000000000000794d */ /* 0x000fea0003800000 */
.L_x_70:
[----:B------:R-:W0:Y:S02]  /*23a0*/  LDC.64 R2, c[0x0][0x380] ;  /* 0x0000e000ff027b82 */ /* 0x000e240000000a00 */
[----:B0-----:R-:W-:-:S05]  /*23b0*/  IMAD.WIDE R2, R4, 0x4, R2 ;  /* 0x0000000404027825 */ /* 0x001fca00078e0202 */
[----:B------:R0:W2:Y:S01]  /*23c0*/  LDG.E R0, desc[UR6][R2.64] ;  /* 0x0000000602007981 */ /* 0x0000a2000c1e1900 */
[----:B------:R-:W-:Y:S01]  /*23d0*/  IMAD.MOV.U32 R9, RZ, RZ, 0x3e055027 ;  /* 0x3e055027ff097424 */ /* 0x000fe200078e00ff */
[----:B0-----:R-:W0:Y:S02]  /*23e0*/  LDC.64 R2, c[0x0][0x388] ;  /* 0x0000e200ff027b82 */ /* 0x001e240000000a00 */
[----:B0-----:R-:W-:Y:S01]  /*23f0*/  IMAD.WIDE R2, R4, 0x4, R2 ;  /* 0x0000000404027825 */ /* 0x001fe200078e0202 */
[----:B--2---:R-:W-:-:S13]  /*2400*/  FSETP.GEU.AND P0, PT, R0, 1.175494350822287508e-38, PT ;  /* 0x008000000000780b */ /* 0x004fda0003f0e000 */
[----:B------:R-:W-:-:S05]  /*2410*/  @!P0 FMUL R0, R0, 8388608 ;  /* 0x4b00000000008820 */ /* 0x000fca0000400000 */
[----:B------:R-:W-:-:S04]  /*2420*/  IADD3 R5, PT, PT, R0, -0x3f2aaaab, RZ ;  /* 0xc0d5555500057810 */ /* 0x000fc80007ffe0ff */
[----:B------:R-:W-:-:S04]  /*2430*/  LOP3.LUT R7, R5, 0xff800000, RZ, 0xc0, !PT ;  /* 0xff80000005077812 */ /* 0x000fc800078ec0ff */
[----:B------:R-:W-:Y:S01]  /*2440*/  I2FP.F32.S32 R6, R7 ;  /* 0x0000000700067245 */ /* 0x000fe20000201400 */
[----:B------:R-:W-:Y:S01]  /*2450*/  IMAD.IADD R5, R0, 0x1, -R7 ;  /* 0x0000000100057824 */ /* 0x000fe200078e0a07 */
[----:B------:R-:W-:-:S03]  /*2460*/  MOV R7, 0x7f800000 ;  /* 0x7f80000000077802 */ /* 0x000fc60000000f00 */
        /* <DEDUP_REMOVED lines=16> */
[----:B------:R-:W-:-:S03]  /*2570*/  FSETP.NEU.AND P0, PT, R0, RZ, PT ;  /* 0x000000ff0000720b */ /* 0x000fc60003f0d000 */
[----:B------:R-:W-:-:S05]  /*2580*/  FMUL R5, R5, 0.43429449200630187988 ;  /* 0x3ede5bd905057820 */ /* 0x000fca0000400000 */
[----:B------:R-:W-:-:S05]  /*2590*/  FSEL R5, R5, -INF , P0 ;  /* 0xff80000005057808 */ /* 0x000fca0000000000 */
[----:B------:R0:W-:Y:S02]  /*25a0*/  STG.E desc[UR6][R2.64], R5 ;  /* 0x0000000502007986 */ /* 0x0001e4000c101906 */
.L_x_59:
[----:B------:R-:W-:Y:S05]  /*25b0*/  EXIT ;  /* 0x000000000000794d */ /* 0x000fea0003800000 */
        .weak           $__internal_0_$__cuda_sm20_rcp_rn_f32_slowpath
        .type           $__internal_0_$__cuda_sm20_rcp_rn_f32_slowpath,@function
        .size           $__internal_0_$__cuda_sm20_rcp_rn_f32_slowpath,($__internal_1_$__cuda_sm3x_div_rn_noftz_f32_slowpath - $__internal_0_$__cuda_sm20_rcp_rn_f32_slowpath)
$__internal_0_$__cuda_sm20_rcp_rn_f32_slowpath:
[----:B------:R-:W-:Y:S01]  /*25c0*/  IMAD.SHL.U32 R2, R0, 0x2, RZ ;  /* 0x0000000200027824 */ /* 0x000fe200078e00ff */
[----:B------:R-:W-:Y:S04]  /*25d0*/  BSSY.RECONVERGENT B1, `(.L_x_37) ;  /* 0x0000030000017945 */ /* 0x000fe80003800200 */
[----:B------:R-:W-:-:S04]  /*25e0*/  SHF.R.U32.HI R2, RZ, 0x18, R2 ;  /* 0x00000018ff027819 */ /* 0x000fc80000011602 */
[----:B------:R-:W-:-:S13]  /*25f0*/  ISETP.NE.U32.AND P0, PT, R2, RZ, PT ;  /* 0x000000ff0200720c */ /* 0x000fda0003f05070 */
[----:B------:R-:W-:Y:S05]  /*2600*/  @P0 BRA `(.L_x_38) ;  /* 0x0000000000280947 */ /* 0x000fea0003800000 */
[----:B------:R-:W-:-:S05]  /*2610*/  IMAD.SHL.U32 R2, R0, 0x2, RZ ;  /* 0x0000000200027824 */ /* 0x000fca00078e00ff */
[----:B------:R-:W-:-:S13]  /*2620*/  ISETP.NE.AND P0, PT, R2, RZ, PT ;  /* 0x000000ff0200720c */ /* 0x000fda0003f05270 */
[----:B------:R-:W-:Y:S01]  /*2630*/  @P0 FFMA R5, R0, 1.84467440737095516160e+19, RZ ;  /* 0x5f80000000050823 */ /* 0x000fe200000000ff */
[----:B------:R-:W-:Y:S08]  /*2640*/  @!P0 MUFU.RCP R3, R0 ;  /* 0x0000000000038308 */ /* 0x000ff00000001000 */
[----:B------:R-:W0:Y:S02]  /*2650*/  @P0 MUFU.RCP R2, R5 ;  /* 0x0000000500020308 */ /* 0x000e240000001000 */
[----:B0-----:R-:W-:-:S04]  /*2660*/  @P0 FFMA R7, R5, R2, -1 ;  /* 0xbf80000005070423 */ /* 0x001fc80000000002 */
[----:B------:R-:W-:-:S04]  /*2670*/  @P0 FADD.FTZ R7, -R7, -RZ ;  /* 0x800000ff07070221 */ /* 0x000fc80000010100 */
[----:B------:R-:W-:-:S04]  /*2680*/  @P0 FFMA R2, R2, R7, R2 ;  /* 0x0000000702020223 */ /* 0x000fc80000000002 */
[----:B------:R-:W-:Y:S01]  /*2690*/  @P0 FFMA R3, R2, 1.84467440737095516160e+19, RZ ;  /* 0x5f80000002030823 */ /* 0x000fe200000000ff */
[----:B------:R-:W-:Y:S06]  /*26a0*/  BRA `(.L_x_39) ;  /* 0x0000000000887947 */ /* 0x000fec0003800000 */
.L_x_38:
[----:B------:R-:W-:-:S04]  /*26b0*/  IADD3 R3, PT, PT, R2, -0xfd, RZ ;  /* 0xffffff0302037810 */ /* 0x000fc80007ffe0ff */
[----:B------:R-:W-:-:S13]  /*26c0*/  ISETP.GT.U32.AND P0, PT, R3, 0x1, PT ;  /* 0x000000010300780c */ /* 0x000fda0003f04070 */
[----:B------:R-:W-:Y:S05]  /*26d0*/  @P0 BRA `(.L_x_40) ;  /* 0x0000000000780947 */ /* 0x000fea0003800000 */
[----:B------:R-:W-:Y:S01]  /*26e0*/  LOP3.LUT R5, R0, 0x7fffff, RZ, 0xc0, !PT ;  /* 0x007fffff00057812 */ /* 0x000fe200078ec0ff */
[----:B------:R-:W-:-:S03]  /*26f0*/  IMAD.MOV.U32 R10, RZ, RZ, 0x3 ;  /* 0x00000003ff0a7424 */ /* 0x000fc600078e00ff */
[----:B------:R-:W-:Y:S02]  /*2700*/  LOP3.LUT R5, R5, 0x3f800000, RZ, 0xfc, !PT ;  /* 0x3f80000005057812 */ /* 0x000fe400078efcff */
[----:B------:R-:W-:Y:S02]  /*2710*/  SHF.L.U32 R11, R10, R3, RZ ;  /* 0x000000030a0b7219 */ /* 0x000fe400000006ff */
[----:B------:R-:W0:Y:S02]  /*2720*/  MUFU.RCP R8, R5 ;  /* 0x0000000500087308 */ /* 0x000e240000001000 */
[----:B0-----:R-:W-:-:S04]  /*2730*/  FFMA R7, R5, R8, -1 ;  /* 0xbf80000005077423 */ /* 0x001fc80000000008 */
[----:B------:R-:W-:-:S04]  /*2740*/  FADD.FTZ R7, -R7, -RZ ;  /* 0x800000ff07077221 */ /* 0x000fc80000010100 */
[CCC-:B------:R-:W-:Y:S01]  /*2750*/  FFMA.RM R9, R8.reuse, R7.reuse, R8.reuse ;  /* 0x0000000708097223 */ /* 0x1c0fe20000004008 */
[----:B------:R-:W-:-:S04]  /*2760*/  FFMA.RP R8, R8, R7, R8 ;  /* 0x0000000708087223 */ /* 0x000fc80000008008 */
[C---:B------:R-:W-:Y:S02]  /*2770*/  LOP3.LUT R7, R9.reuse, 0x7fffff, RZ, 0xc0, !PT ;  /* 0x007fffff09077812 */ /* 0x040fe400078ec0ff */
[----:B------:R-:W-:Y:S02]  /*2780*/  FSETP.NEU.FTZ.AND P0, PT, R9, R8, PT ;  /* 0x000000080900720b */ /* 0x000fe40003f1d000 */
[----:B------:R-:W-:Y:S02]  /*2790*/  LOP3.LUT R8, R7, 0x800000, RZ, 0xfc, !PT ;  /* 0x0080000007087812 */ /* 0x000fe400078efcff */
[----:B------:R-:W-:Y:S02]  /*27a0*/  SEL R7, RZ, 0xffffffff, !P0 ;  /* 0xffffffffff077807 */ /* 0x000fe40004000000 */
[----:B------:R-:W-:-:S03]  /*27b0*/  LOP3.LUT R10, R11, R8, RZ, 0xc0, !PT ;  /* 0x000000080b0a7212 */ /* 0x000fc600078ec0ff */
[----:B------:R-:W-:Y:S01]  /*27c0*/  IMAD.MOV R7, RZ, RZ, -R7 ;  /* 0x000000ffff077224 */ /* 0x000fe200078e0a07 */
[----:B------:R-:W-:-:S04]  /*27d0*/  SHF.R.U32.HI R10, RZ, R3, R10 ;  /* 0x00000003ff0a7219 */ /* 0x000fc8000001160a */
[----:B------:R-:W-:Y:S02]  /*27e0*/  LOP3.LUT P1, RZ, R7, R3, R8, 0xf8, !PT ;  /* 0x0000000307ff7212 */ /* 0x000fe4000782f808 */
[C---:B------:R-:W-:Y:S02]  /*27f0*/  LOP3.LUT P0, RZ, R10.reuse, 0x1, RZ, 0xc0, !PT ;  /* 0x000000010aff7812 */ /* 0x040fe4000780c0ff */
[----:B------:R-:W-:-:S04]  /*2800*/  LOP3.LUT P2, RZ, R10, 0x2, RZ, 0xc0, !PT ;  /* 0x000000020aff7812 */ /* 0x000fc8000784c0ff */
[----:B------:R-:W-:Y:S02]  /*2810*/  PLOP3.LUT P0, PT, P0, P1, P2, 0xe0, 0x0 ;  /* 0x000000000000781c */ /* 0x000fe40000703c20 */
[----:B------:R-:W-:Y:S02]  /*2820*/  LOP3.LUT P1, RZ, R0, 0x7fffff, RZ, 0xc0, !PT ;  /* 0x007fffff00ff7812 */ /* 0x000fe4000782c0ff */
[----:B------:R-:W-:-:S04]  /*2830*/  SEL R3, RZ, 0x1, !P0 ;  /* 0x00000001ff037807 */ /* 0x000fc80004000000 */
[----:B------:R-:W-:-:S04]  /*2840*/  IADD3 R3, PT, PT, -R3, RZ, RZ ;  /* 0x000000ff03037210 */ /* 0x000fc80007ffe1ff */
[----:B------:R-:W-:Y:S01]  /*2850*/  ISETP.GE.AND P0, PT, R3, RZ, PT ;  /* 0x000000ff0300720c */ /* 0x000fe20003f06270 */
[----:B------:R-:W-:-:S05]  /*2860*/  VIADD R3, R2, 0xffffff04 ;  /* 0xffffff0402037836 */ /* 0x000fca0000000000 */
[----:B------:R-:W-:-:S07]  /*2870*/  SHF.R.U32.HI R3, RZ, R3, R8 ;  /* 0x00000003ff037219 */ /* 0x000fce0000011608 */
[----:B------:R-:W-:-:S05]  /*2880*/  @!P0 VIADD R3, R3, 0x1 ;  /* 0x0000000103038836 */ /* 0x000fca0000000000 */
[----:B------:R-:W-:-:S04]  /*2890*/  @!P1 SHF.L.U32 R3, R3, 0x1, RZ ;  /* 0x0000000103039819 */ /* 0x000fc800000006ff */
[----:B------:R-:W-:Y:S01]  /*28a0*/  LOP3.LUT R3, R3, 0x80000000, R0, 0xf8, !PT ;  /* 0x8000000003037812 */ /* 0x000fe200078ef800 */
[----:B------:R-:W-:Y:S06]  /*28b0*/  BRA `(.L_x_39) ;  /* 0x0000000000047947 */ /* 0x000fec0003800000 */
.L_x_40:
[----:B------:R0:W1:Y:S02]  /*28c0*/  MUFU.RCP R3, R0 ;  /* 0x0000000000037308 */ /* 0x0000640000001000 */
.L_x_39:
[----:B------:R-:W-:Y:S05]  /*28d0*/  BSYNC.RECONVERGENT B1 ;  /* 0x0000000000017941 */ /* 0x000fea0003800200 */
.L_x_37:
[----:B------:R-:W-:-:S04]  /*28e0*/  IMAD.MOV.U32 R7, RZ, RZ, 0x0 ;  /* 0x00000000ff077424 */ /* 0x000fc800078e00ff */
[----:B01----:R-:W-:Y:S05]  /*28f0*/  RET.REL.NODEC R6 `(element_op) ;  /* 0xffffffd406c07950 */ /* 0x003fea0003c3ffff */
        .weak           $__internal_1_$__cuda_sm3x_div_rn_noftz_f32_slowpath
        .type           $__internal_1_$__cuda_sm3x_div_rn_noftz_f32_slowpath,@function
        .size           $__internal_1_$__cuda_sm3x_div_rn_noftz_f32_slowpath,(.L_x_74 - $__internal_1_$__cuda_sm3x_div_rn_noftz_f32_slowpath)
$__internal_1_$__cuda_sm3x_div_rn_noftz_f32_slowpath:
[--C-:B------:R-:W-:Y:S01]  /*2900*/  SHF.R.U32.HI R6, RZ, 0x17, R3.reuse ;  /* 0x00000017ff067819 */ /* 0x100fe20000011603 */
[----:B------:R-:W-:Y:S01]  /*2910*/  BSSY.RECONVERGENT B1, `(.L_x_41) ;  /* 0x0000064000017945 */ /* 0x000fe20003800200 */
[--C-:B------:R-:W-:Y:S01]  /*2920*/  SHF.R.U32.HI R5, RZ, 0x17, R0.reuse ;  /* 0x00000017ff057819 */ /* 0x100fe20000011600 */
[----:B------:R-:W-:Y:S01]  /*2930*/  IMAD.MOV.U32 R7, RZ, RZ, R0 ;  /* 0x000000ffff077224 */ /* 0x000fe200078e0000 */
[----:B------:R-:W-:Y:S01]  /*2940*/  LOP3.LUT R6, R6, 0xff, RZ, 0xc0, !PT ;  /* 0x000000ff06067812 */ /* 0x000fe200078ec0ff */
[----:B------:R-:W-:Y:S01]  /*2950*/  IMAD.MOV.U32 R8, RZ, RZ, R3 ;  /* 0x000000ffff087224 */ /* 0x000fe200078e0003 */
[----:B------:R-:W-:-:S03]  /*2960*/  LOP3.LUT R5, R5, 0xff, RZ, 0xc0, !PT ;  /* 0x000000ff05057812 */ /* 0x000fc600078ec0ff */
[----:B------:R-:W-:Y:S01]  /*2970*/  VIADD R11, R6, 0xffffffff ;  /* 0xffffffff060b7836 */ /* 0x000fe20000000000 */
[----:B------:R-:W-:-:S04]  /*2980*/  IADD3 R10, PT, PT, R5, -0x1, RZ ;  /* 0xffffffff050a7810 */ /* 0x000fc80007ffe0ff */
[----:B------:R-:W-:-:S04]  /*2990*/  ISETP.GT.U32.AND P0, PT, R11, 0xfd, PT ;  /* 0x000000fd0b00780c */ /* 0x000fc80003f04070 */
[----:B------:R-:W-:-:S13]  /*29a0*/  ISETP.GT.U32.OR P0, PT, R10, 0xfd, P0 ;  /* 0x000000fd0a00780c */ /* 0x000fda0000704470 */
[----:B------:R-:W-:Y:S01]  /*29b0*/  @!P0 MOV R9, RZ ;  /* 0x000000ff00098202 */ /* 0x000fe20000000f00 */
[----:B------:R-:W-:Y:S06]  /*29c0*/  @!P0 BRA `(.L_x_42) ;  /* 0x00000000005c8947 */ /* 0x000fec0003800000 */
[----:B------:R-:W-:Y:S02]  /*29d0*/  FSETP.GTU.FTZ.AND P0, PT, |R0|, +INF , PT ;  /* 0x7f8000000000780b */ /* 0x000fe40003f1c200 */
[----:B------:R-:W-:-:S04]  /*29e0*/  FSETP.GTU.FTZ.AND P1, PT, |R3|, +INF , PT ;  /* 0x7f8000000300780b */ /* 0x000fc80003f3c200 */
[----:B------:R-:W-:-:S13]  /*29f0*/  PLOP3.LUT P0, PT, P0, P1, PT, 0xf8, 0x8f ;  /* 0x00000000008f781c */ /* 0x000fda0000703f70 */
[----:B------:R-:W-:Y:S05]  /*2a00*/  @P0 BRA `(.L_x_43) ;  /* 0x00000004004c0947 */ /* 0x000fea0003800000 */
[----:B------:R-:W-:-:S13]  /*2a10*/  LOP3.LUT P0, RZ, R8, 0x7fffffff, R7, 0xc8, !PT ;  /* 0x7fffffff08ff7812 */ /* 0x000fda000780c807 */
[----:B------:R-:W-:Y:S05]  /*2a20*/  @!P0 BRA `(.L_x_44) ;  /* 0x00000004003c8947 */ /* 0x000fea0003800000 */
[C---:B------:R-:W-:Y:S02]  /*2a30*/  FSETP.NEU.FTZ.AND P2, PT, |R0|.reuse, +INF , PT ;  /* 0x7f8000000000780b */ /* 0x040fe40003f5d200 */
[----:B------:R-:W-:Y:S02]  /*2a40*/  FSETP.NEU.FTZ.AND P0, PT, |R3|, +INF , PT ;  /* 0x7f8000000300780b */ /* 0x000fe40003f1d200 */
[----:B------:R-:W-:-:S11]  /*2a50*/  FSETP.NEU.FTZ.AND P1, PT, |R0|, +INF , PT ;  /* 0x7f8000000000780b */ /* 0x000fd60003f3d200 */
[----:B------:R-:W-:Y:S05]  /*2a60*/  @!P0 BRA !P2, `(.L_x_44) ;  /* 0x00000004002c8947 */ /* 0x000fea0005000000 */
[----:B------:R-:W-:-:S04]  /*2a70*/  LOP3.LUT P2, RZ, R7, 0x7fffffff, RZ, 0xc0, !PT ;  /* 0x7fffffff07ff7812 */ /* 0x000fc8000784c0ff */
[----:B------:R-:W-:-:S13]  /*2a80*/  PLOP3.LUT P0, PT, P0, P2, PT, 0x2f, 0xf2 ;  /* 0x0000000000f2781c */ /* 0x000fda0000704577 */
[----:B------:R-:W-:Y:S05]  /*2a90*/  @P0 BRA `(.L_x_45) ;  /* 0x0000000400180947 */ /* 0x000fea0003800000 */
[----:B------:R-:W-:-:S04]  /*2aa0*/  LOP3.LUT P0, RZ, R8, 0x7fffffff, RZ, 0xc0, !PT ;  /* 0x7fffffff08ff7812 */ /* 0x000fc8000780c0ff */
[----:B------:R-:W-:-:S13]  /*2ab0*/  PLOP3.LUT P0, PT, P1, P0, PT, 0x2f, 0xf2 ;  /* 0x0000000000f2781c */ /* 0x000fda0000f00577 */
[----:B------:R-:W-:Y:S05]  /*2ac0*/  @P0 BRA `(.L_x_46) ;  /* 0x0000000400000947 */ /* 0x000fea0003800000 */
[----:B------:R-:W-:Y:S02]  /*2ad0*/  ISETP.GE.AND P0, PT, R10, RZ, PT ;  /* 0x000000ff0a00720c */ /* 0x000fe40003f06270 */
[----:B------:R-:W-:-:S11]  /*2ae0*/  ISETP.GE.AND P1, PT, R11, RZ, PT ;  /* 0x000000ff0b00720c */ /* 0x000fd60003f26270 */
[----:B------:R-:W-:Y:S02]  /*2af0*/  @P0 IMAD.MOV.U32 R9, RZ, RZ, RZ ;  /* 0x000000ffff090224 */ /* 0x000fe400078e00ff */
[----:B------:R-:W-:Y:S01]  /*2b00*/  @!P0 FFMA R7, R0, 1.84467440737095516160e+19, RZ ;  /* 0x5f80000000078823 */ /* 0x000fe200000000ff */
[----:B------:R-:W-:Y:S02]  /*2b10*/  @!P0 IMAD.MOV.U32 R9, RZ, RZ, -0x40 ;  /* 0xffffffc0ff098424 */ /* 0x000fe400078e00ff */
[----:B------:R-:W-:-:S03]  /*2b20*/  @!P1 FFMA R8, R3, 1.84467440737095516160e+19, RZ ;  /* 0x5f80000003089823 */ /* 0x000fc600000000ff */
[----:B------:R-:W-:-:S07]  /*2b30*/  @!P1 IADD3 R9, PT, PT, R9, 0x40, RZ ;  /* 0x0000004009099810 */ /* 0x000fce0007ffe0ff */
.L_x_42:
[----:B------:R-:W-:Y:S01]  /*2b40*/  LEA R3, R6, 0xc0800000, 0x17 ;  /* 0xc080000006037811 */ /* 0x000fe200078eb8ff */
[----:B------:R-:W-:Y:S01]  /*2b50*/  VIADD R5, R5, 0xffffff81 ;  /* 0xffffff8105057836 */ /* 0x000fe20000000000 */
[----:B------:R-:W-:Y:S03]  /*2b60*/  BSSY.RECONVERGENT B2, `(.L_x_47) ;  /* 0x0000035000027945 */ /* 0x000fe60003800200 */
[----:B------:R-:W-:Y:S01]  /*2b70*/  IMAD.IADD R3, R8, 0x1, -R3 ;  /* 0x0000000108037824 */ /* 0x000fe200078e0a03 */
[C---:B------:R-:W-:Y:S01]  /*2b80*/  IADD3 R6, PT, PT, R5.reuse, 0x7f, -R6 ;  /* 0x0000007f05067810 */ /* 0x040fe20007ffe806 */
[----:B------:R-:W-:Y:S02]  /*2b90*/  IMAD R0, R5, -0x800000, R7 ;  /* 0xff80000005007824 */ /* 0x000fe400078e0207 */
[----:B------:R-:W0:Y:S01]  /*2ba0*/  MUFU.RCP R8, R3 ;  /* 0x0000000300087308 */ /* 0x000e220000001000 */
[----:B------:R-:W-:Y:S01]  /*2bb0*/  FADD.FTZ R11, -R3, -RZ ;  /* 0x800000ff030b7221 */ /* 0x000fe20000010100 */
[----:B------:R-:W-:-:S03]  /*2bc0*/  IADD3 R6, PT, PT, R6, R9, RZ ;  /* 0x0000000906067210 */ /* 0x000fc60007ffe0ff */
[----:B0-----:R-:W-:-:S04]  /*2bd0*/  FFMA R13, R8, R11, 1 ;  /* 0x3f800000080d7423 */ /* 0x001fc8000000000b */
[----:B------:R-:W-:-:S04]  /*2be0*/  FFMA R10, R8, R13, R8 ;  /* 0x0000000d080a7223 */ /* 0x000fc80000000008 */
[----:B------:R-:W-:-:S04]  /*2bf0*/  FFMA R7, R0, R10, RZ ;  /* 0x0000000a00077223 */ /* 0x000fc800000000ff */
[----:B------:R-:W-:-:S04]  /*2c00*/  FFMA R8, R11, R7, R0 ;  /* 0x000000070b087223 */ /* 0x000fc80000000000 */
[----:B------:R-:W-:-:S04]  /*2c10*/  FFMA R7, R10, R8, R7 ;  /* 0x000000080a077223 */ /* 0x000fc80000000007 */
[----:B------:R-:W-:-:S04]  /*2c20*/  FFMA R8, R11, R7, R0 ;  /* 0x000000070b087223 */ /* 0x000fc80000000000 */
[----:B------:R-:W-:-:S05]  /*2c30*/  FFMA R0, R10, R8, R7 ;  /* 0x000000080a007223 */ /* 0x000fca0000000007 */
[----:B------:R-:W-:-:S04]  /*2c40*/  SHF.R.U32.HI R3, RZ, 0x17, R0 ;  /* 0x00000017ff037819 */ /* 0x000fc80000011600 */
[----:B------:R-:W-:-:S05]  /*2c50*/  LOP3.LUT R3, R3, 0xff, RZ, 0xc0, !PT ;  /* 0x000000ff03037812 */ /* 0x000fca00078ec0ff */
[----:B------:R-:W-:-:S04]  /*2c60*/  IMAD.IADD R9, R3, 0x1, R6 ;  /* 0x0000000103097824 */ /* 0x000fc800078e0206 */
[----:B------:R-:W-:-:S05]  /*2c70*/  VIADD R3, R9, 0xffffffff ;  /* 0xffffffff09037836 */ /* 0x000fca0000000000 */
[----:B------:R-:W-:-:S13]  /*2c80*/  ISETP.GE.U32.AND P0, PT, R3, 0xfe, PT ;  /* 0x000000fe0300780c */ /* 0x000fda0003f06070 */
[----:B------:R-:W-:Y:S05]  /*2c90*/  @!P0 BRA `(.L_x_48) ;  /* 0x0000000000808947 */ /* 0x000fea0003800000 */
[----:B------:R-:W-:-:S13]  /*2ca0*/  ISETP.GT.AND P0, PT, R9, 0xfe, PT ;  /* 0x000000fe0900780c */ /* 0x000fda0003f04270 */
[----:B------:R-:W-:Y:S05]  /*2cb0*/  @P0 BRA `(.L_x_49) ;  /* 0x00000000006c0947 */ /* 0x000fea0003800000 */
[----:B------:R-:W-:-:S13]  /*2cc0*/  ISETP.GE.AND P0, PT, R9, 0x1, PT ;  /* 0x000000010900780c */ /* 0x000fda0003f06270 */
[----:B------:R-:W-:Y:S05]  /*2cd0*/  @P0 BRA `(.L_x_50) ;  /* 0x0000000000740947 */ /* 0x000fea0003800000 */
[----:B------:R-:W-:Y:S02]  /*2ce0*/  ISETP.GE.AND P0, PT, R9, -0x18, PT ;  /* 0xffffffe80900780c */ /* 0x000fe40003f06270 */
[----:B------:R-:W-:-:S11]  /*2cf0*/  LOP3.LUT R0, R0, 0x80000000, RZ, 0xc0, !PT ;  /* 0x8000000000007812 */ /* 0x000fd600078ec0ff */
[----:B------:R-:W-:Y:S05]  /*2d00*/  @!P0 BRA `(.L_x_50) ;  /* 0x0000000000688947 */ /* 0x000fea0003800000 */
[CCC-:B------:R-:W-:Y:S01]  /*2d10*/  FFMA.RZ R3, R10.reuse, R8.reuse, R7.reuse ;  /* 0x000000080a037223 */ /* 0x1c0fe2000000c007 */
[CCC-:B------:R-:W-:Y:S01]  /*2d20*/  FFMA.RM R6, R10.reuse, R8.reuse, R7.reuse ;  /* 0x000000080a067223 */ /* 0x1c0fe20000004007 */
[C---:B------:R-:W-:Y:S02]  /*2d30*/  ISETP.NE.AND P2, PT, R9.reuse, RZ, PT ;  /* 0x000000ff0900720c */ /* 0x040fe40003f45270 */
[----:B------:R-:W-:Y:S02]  /*2d40*/  ISETP.NE.AND P1, PT, R9, RZ, PT ;  /* 0x000000ff0900720c */ /* 0x000fe40003f25270 */
[----:B------:R-:W-:Y:S01]  /*2d50*/  LOP3.LUT R5, R3, 0x7fffff, RZ, 0xc0, !PT ;  /* 0x007fffff03057812 */ /* 0x000fe200078ec0ff */
[----:B------:R-:W-:Y:S01]  /*2d60*/  FFMA.RP R3, R10, R8, R7 ;  /* 0x000000080a037223 */ /* 0x000fe20000008007 */
[----:B------:R-:W-:Y:S01]  /*2d70*/  IADD3 R8, PT, PT, R9, 0x20, RZ ;  /* 0x0000002009087810 */ /* 0x000fe20007ffe0ff */
[----:B------:R-:W-:Y:S01]  /*2d80*/  IMAD.MOV R7, RZ, RZ, -R9 ;  /* 0x000000ffff077224 */ /* 0x000fe200078e0a09 */
[----:B------:R-:W-:-:S02]  /*2d90*/  LOP3.LUT R5, R5, 0x800000, RZ, 0xfc, !PT ;  /* 0x0080000005057812 */ /* 0x000fc400078efcff */
[----:B------:R-:W-:Y:S02]  /*2da0*/  FSETP.NEU.FTZ.AND P0, PT, R3, R6, PT ;  /* 0x000000060300720b */ /* 0x000fe40003f1d000 */
[----:B------:R-:W-:Y:S02]  /*2db0*/  SHF.L.U32 R8, R5, R8, RZ ;  /* 0x0000000805087219 */ /* 0x000fe400000006ff */
[----:B------:R-:W-:Y:S02]  /*2dc0*/  SEL R6, R7, RZ, P2 ;  /* 0x000000ff07067207 */ /* 0x000fe40001000000 */
[----:B------:R-:W-:Y:S02]  /*2dd0*/  ISETP.NE.AND P1, PT, R8, RZ, P1 ;  /* 0x000000ff0800720c */ /* 0x000fe40000f25270 */
[----:B------:R-:W-:Y:S02]  /*2de0*/  SHF.R.U32.HI R6, RZ, R6, R5 ;  /* 0x00000006ff067219 */ /* 0x000fe40000011605 */
[----:B------:R-:W-:-:S02]  /*2df0*/  PLOP3.LUT P0, PT, P0, P1, PT, 0xf8, 0x8f ;  /* 0x00000000008f781c */ /* 0x000fc40000703f70 */
[----:B------:R-:W-:Y:S02]  /*2e00*/  SHF.R.U32.HI R8, RZ, 0x1, R6 ;  /* 0x00000001ff087819 */ /* 0x000fe40000011606 */
[----:B------:R-:W-:-:S04]  /*2e10*/  SEL R3, RZ, 0x1, !P0 ;  /* 0x00000001ff037807 */ /* 0x000fc80004000000 */
[----:B------:R-:W-:-:S04]  /*2e20*/  LOP3.LUT R3, R3, 0x1, R8, 0xf8, !PT ;  /* 0x0000000103037812 */ /* 0x000fc800078ef808 */
[----:B------:R-:W-:-:S05]  /*2e30*/  LOP3.LUT R3, R3, R6, RZ, 0xc0, !PT ;  /* 0x0000000603037212 */ /* 0x000fca00078ec0ff */
[----:B------:R-:W-:-:S05]  /*2e40*/  IMAD.IADD R3, R8, 0x1, R3 ;  /* 0x0000000108037824 */ /* 0x000fca00078e0203 */
[----:B------:R-:W-:Y:S01]  /*2e50*/  LOP3.LUT R0, R3, R0, RZ, 0xfc, !PT ;  /* 0x0000000003007212 */ /* 0x000fe200078efcff */
[----:B------:R-:W-:Y:S06]  /*2e60*/  BRA `(.L_x_50) ;  /* 0x0000000000107947 */ /* 0x000fec0003800000 */
.L_x_49:
[----:B------:R-:W-:-:S04]  /*2e70*/  LOP3.LUT R0, R0, 0x80000000, RZ, 0xc0, !PT ;  /* 0x8000000000007812 */ /* 0x000fc800078ec0ff */
[----:B------:R-:W-:Y:S01]  /*2e80*/  LOP3.LUT R0, R0, 0x7f800000, RZ, 0xfc, !PT ;  /* 0x7f80000000007812 */ /* 0x000fe200078efcff */
[----:B------:R-:W-:Y:S06]  /*2e90*/  BRA `(.L_x_50) ;  /* 0x0000000000047947 */ /* 0x000fec0003800000 */
.L_x_48:
[----:B------:R-:W-:-:S07]  /*2ea0*/  LEA R0, R6, R0, 0x17 ;  /* 0x0000000006007211 */ /* 0x000fce00078eb8ff */
.L_x_50:
[----:B------:R-:W-:Y:S05]  /*2eb0*/  BSYNC.RECONVERGENT B2 ;  /* 0x0000000000027941 */ /* 0x000fea0003800200 */
.L_x_47:
[----:B------:R-:W-:Y:S05]  /*2ec0*/  BRA `(.L_x_51) ;  /* 0x0000000000207947 */ /* 0x000fea0003800000 */
.L_x_46:
[----:B------:R-:W-:-:S04]  /*2ed0*/  LOP3.LUT R0, R8, 0x80000000, R7, 0x48, !PT ;  /* 0x8000000008007812 */ /* 0x000fc800078e4807 */
[----:B------:R-:W-:Y:S01]  /*2ee0*/  LOP3.LUT R0, R0, 0x7f800000, RZ, 0xfc, !PT ;  /* 0x7f80000000007812 */ /* 0x000fe200078efcff */
[----:B------:R-:W-:Y:S06]  /*2ef0*/  BRA `(.L_x_51) ;  /* 0x0000000000147947 */ /* 0x000fec0003800000 */
.L_x_45:
[----:B------:R-:W-:Y:S01]  /*2f00*/  LOP3.LUT R0, R8, 0x80000000, R7, 0x48, !PT ;  /* 0x8000000008007812 */ /* 0x000fe200078e4807 */
[----:B------:R-:W-:Y:S06]  /*2f10*/  BRA `(.L_x_51) ;  /* 0x00000000000c7947 */ /* 0x000fec0003800000 */
.L_x_44:
[----:B------:R-:W0:Y:S01]  /*2f20*/  MUFU.RSQ R0, -QNAN ;  /* 0xffc0000000007908 */ /* 0x000e220000001400 */
[----:B------:R-:W-:Y:S05]  /*2f30*/  BRA `(.L_x_51) ;  /* 0x0000000000047947 */ /* 0x000fea0003800000 */
.L_x_43:
[----:B------:R-:W-:-:S07]  /*2f40*/  FADD.FTZ R0, R0, R3 ;  /* 0x0000000300007221 */ /* 0x000fce0000010000 */
.L_x_51:
[----:B------:R-:W-:Y:S05]  /*2f50*/  BSYNC.RECONVERGENT B1 ;  /* 0x0000000000017941 */ /* 0x000fea0003800200 */
.L_x_41:
[----:B------:R-:W-:-:S04]  /*2f60*/  IMAD.MOV.U32 R3, RZ, RZ, 0x0 ;  /* 0x00000000ff037424 */ /* 0x000fc800078e00ff */
[----:B0-----:R-:W-:Y:S05]  /*2f70*/  RET.REL.NODEC R2 `(element_op) ;  /* 0xffffffd002207950 */ /* 0x001fea0003c3ffff */
.L_x_52:
        /* <DEDUP_REMOVED lines=16> */
.L_x_74:


//--------------------- .text.vector_add          --------------------------
	.section	.text.vector_add,"ax",@progbits
	.align	128
        .global         vector_add
        .type           vector_add,@function
        .size           vector_add,(.L_x_81 - vector_add)
        .other          vector_add,@"STO_CUDA_ENTRY STV_DEFAULT"
vector_add:
.text.vector_add:
        /* <DEDUP_REMOVED lines=8> */
[----:B------:R-:W0:Y:S02]  /*0080*/  LDCU UR4, c[0x0][0x39c] ;  /* 0x00007380ff0477ac */ /* 0x000e240008000800 */
[----:B0-----:R-:W-:Y:S01]  /*0090*/  UISETP.NE.AND UP0, UPT, UR4, 0x1, UPT ;  /* 0x000000010400788c */ /* 0x001fe2000bf05270 */
[----:B------:R-:W0:Y:S08]  /*00a0*/  LDCU.64 UR4, c[0x0][0x358] ;  /* 0x00006b00ff0477ac */ /* 0x000e300008000a00 */
[----:B------:R-:W-:Y:S05]  /*00b0*/  BRA.U UP0, `(.L_x_53) ;  /* 0x00000001002c7547 */ /* 0x000fea000b800000 */
[----:B------:R-:W1:Y:S08]  /*00c0*/  LDC.64 R2, c[0x0][0x380] ;  /* 0x0000e000ff027b82 */ /* 0x000e700000000a00 */
[----:B------:R-:W2:Y:S08]  /*00d0*/  LDC.64 R4, c[0x0][0x388] ;  /* 0x0000e200ff047b82 */ /* 0x000eb00000000a00 */
[----:B------:R-:W3:Y:S01]  /*00e0*/  LDC.64 R6, c[0x0][0x390] ;  /* 0x0000e400ff067b82 */ /* 0x000ee20000000a00 */
[----:B-1----:R-:W-:-:S06]  /*00f0*/  IMAD.WIDE R2, R9, 0x4, R2 ;  /* 0x0000000409027825 */ /* 0x002fcc00078e0202 */
[----:B0-----:R-:W4:Y:S01]  /*0100*/  LDG.E R2, desc[UR4][R2.64] ;  /* 0x0000000402027981 */ /* 0x001f22000c1e1900 */
[----:B--2---:R-:W-:-:S06]  /*0110*/  IMAD.WIDE R4, R9, 0x4, R4 ;  /* 0x0000000409047825 */ /* 0x004fcc00078e0204 */
[----:B------:R-:W4:Y:S01]  /*0120*/  LDG.E R5, desc[UR4][R4.64] ;  /* 0x0000000404057981 */ /* 0x000f22000c1e1900 */
[----:B---3--:R-:W-:-:S04]  /*0130*/  IMAD.WIDE R6, R9, 0x4, R6 ;  /* 0x0000000409067825 */ /* 0x008fc800078e0206 */
[----:B----4-:R-:W-:-:S05]  /*0140*/  FADD R9, R2, -R5 ;  /* 0x8000000502097221 */ /* 0x010fca0000000000 */
[----:B------:R-:W-:Y:S01]  /*0150*/  STG.E desc[UR4][R6.64], R9 ;  /* 0x0000000906007986 */ /* 0x000fe2000c101904 */
[----:B------:R-:W-:Y:S05]  /*0160*/  EXIT ;  /* 0x000000000000794d */ /* 0x000fea0003800000 */
.L_x_53:
        /* <DEDUP_REMOVED lines=8> */
[----:B----4-:R-:W-:-:S05]  /*01f0*/  FADD R9, R2, R5 ;  /* 0x0000000502097221 */ /* 0x010fca0000000000 */
[----:B------:R-:W-:Y:S01]  /*0200*/  STG.E desc[UR4][R6.64], R9 ;  /* 0x0000000906007986 */ /* 0x000fe2000c101904 */
[----:B------:R-:W-:Y:S05]  /*0210*/  EXIT ;  /* 0x000000000000794d */ /* 0x000fea0003800000 */
.L_x_54:
        /* <DEDUP_REMOVED lines=14> */
.L_x_81:


//--------------------- .text.fill_value          --------------------------
	.section	.text.fill_value,"ax",@progbits
	.align	128
        .global         fill_value
        .type           fill_value,@function
        .size           fill_value,(.L_x_82 - fill_value)
        .other          fill_value,@"STO_CUDA_ENTRY STV_DEFAULT"
fill_value:
.text.fill_value:
        /* <DEDUP_REMOVED lines=10> */
[----:B------:R-:W1:Y:S01]  /*00a0*/  LDC R7, c[0x0][0x38c] ;  /* 0x0000e300ff077b82 */ /* 0x000e620000000800 */
[----:B0-----:R-:W-:-:S05]  /*00b0*/  IMAD.WIDE R2, R5, 0x4, R2 ;  /* 0x0000000405027825 */ /* 0x001fca00078e0202 */
[----:B-1----:R-:W-:Y:S01]  /*00c0*/  STG.E desc[UR4][R2.64], R7 ;  /* 0x0000000702007986 */ /* 0x002fe2000c101904 */
[----:B------:R-:W-:Y:S05]  /*00d0*/  EXIT ;  /* 0x000000000000794d */ /* 0x000fea0003800000 */
.L_x_55:
        /* <DEDUP_REMOVED lines=10> */
.L_x_82:


//--------------------- .nv.global.init           --------------------------
	.section	.nv.global.init,"aw",@progbits
	.align	4
.nv.global.init:
	.type		__cudart_i2opi_f,@object
	.size		__cudart_i2opi_f,(.L_0 - __cudart_i2opi_f)
__cudart_i2opi_f:
        /*0000*/ 	.byte	0x41, 0x90, 0x43, 0x3c, 0x99, 0x95, 0x62, 0xdb, 0xc0, 0xdd, 0x34, 0xf5, 0xd1, 0x57, 0x27, 0xfc
        /*0010*/ 	.byte	0x29, 0x15, 0x44, 0x4e, 0x6e, 0x83, 0xf9, 0xa2
.L_0:


//--------------------- .nv.shared.reserved.0     --------------------------
	.section	.nv.shared.reserved.0,"aw",@nobits
	.weak		__nv_reservedSMEM_offset_0_alias
	.size		__nv_reservedSMEM_offset_0_alias, 0, 64
	.other		__nv_reservedSMEM_offset_0_alias,@"STO_CUDA_RESERVED_SHARED STV_DEFAULT"
__nv_reservedSMEM_offset_0_alias:
	.zero		0
	.zero		64


//--------------------- .nv.shared.matrix_mul     --------------------------
	.section	.nv.shared.matrix_mul,"aw",@nobits
	.sectionflags	@""
	.align	4
.nv.shared.matrix_mul:
	.zero		3072


//--------------------- .nv.constant0.column_reduce --------------------------
	.section	.nv.constant0.column_reduce,"a",@progbits
	.sectionflags	@""
	.align	4
.nv.constant0.column_reduce:
	.zero		920


//--------------------- .nv.constant0.hadamard_prod --------------------------
	.section	.nv.constant0.hadamard_prod,"a",@progbits
	.sectionflags	@""
	.align	4
.nv.constant0.hadamard_prod:
	.zero		924


//--------------------- .nv.constant0.matrix_mul  --------------------------
	.section	.nv.constant0.matrix_mul,"a",@progbits
	.sectionflags	@""
	.align	4
.nv.constant0.matrix_mul:
	.zero		932


//--------------------- .nv.constant0.transpose_naive --------------------------
	.section	.nv.constant0.transpose_naive,"a",@progbits
	.sectionflags	@""
	.align	4
.nv.constant0.transpose_naive:
	.zero		920


//--------------------- .nv.constant0.compare_memory --------------------------
	.section	.nv.constant0.compare_memory,"a",@progbits
	.sectionflags	@""
	.align	4
.nv.constant0.compare_memory:
	.zero		928


//--------------------- .nv.constant0.element_op  --------------------------
	.section	.nv.constant0.element_op,"a",@progbits
	.sectionflags	@""
	.align	4
.nv.constant0.element_op:
	.zero		924


//--------------------- .nv.constant0.vector_add  --------------------------
	.section	.nv.constant0.vector_add,"a",@progbits
	.sectionflags	@""
	.align	4
.nv.constant0.vector_add:
	.zero		928


//--------------------- .nv.constant0.fill_value  --------------------------
	.section	.nv.constant0.fill_value,"a",@progbits
	.sectionflags	@""
	.align	4
.nv.constant0.fill_value:
	.zero		912


//--------------------- SYMBOLS --------------------------

	.type		.nv.reservedSmem.offset0,@object
	.size		.nv.reservedSmem.offset0,0x4
	.type		.nv.reservedSmem.cap,@object
	.size		.nv.reservedSmem.cap,0x4
